def gluon_wgmma(
    a_ptr,
    b_ptr,
    c_ptr,
    M,
    N,
    K,
    stride_am,
    stride_bk,
    stride_cm,
    BLOCK_M: gl.constexpr,
    BLOCK_N: gl.constexpr,
    BLOCK_K: gl.constexpr,
    DTYPE: gl.constexpr,
    A_LAYOUT: gl.constexpr,
    B_LAYOUT: gl.constexpr,
    C_LAYOUT: gl.constexpr,
    B_SHAPE: gl.constexpr,
    TRANS_B: gl.constexpr,
    NUM_BUFFERS: gl.constexpr,
    NUM_WARPS: gl.constexpr,
):
    a_desc = tma.make_tensor_descriptor(
        a_ptr, [M, K], [stride_am, 1], [BLOCK_M, BLOCK_K], A_LAYOUT
    )
    b_desc = tma.make_tensor_descriptor(
        b_ptr,
        [N, K] if TRANS_B else [K, N],
        [stride_bk, 1],
        B_SHAPE,
        B_LAYOUT,
    )
    c_desc = tma.make_tensor_descriptor(
        c_ptr, [M, N], [stride_cm, 1], [BLOCK_M, BLOCK_N], C_LAYOUT
    )

    a_bufs = gl.allocate_shared_memory(
        DTYPE, [NUM_BUFFERS, BLOCK_M, BLOCK_K], A_LAYOUT
    )
    b_bufs = gl.allocate_shared_memory(DTYPE, [NUM_BUFFERS] + B_SHAPE, B_LAYOUT)

    pid_m = gl.program_id(0)
    pid_n = gl.program_id(1)
    off_m = pid_m * BLOCK_M
    off_n = pid_n * BLOCK_N

    mma_layout: gl.constexpr = pick_wgmma_layout(DTYPE, BLOCK_M, BLOCK_N, NUM_WARPS)
    acc = warpgroup_mma_init(
        gl.zeros((BLOCK_M, BLOCK_N), dtype=gl.float32, layout=mma_layout)
    )

    bars = gl.allocate_shared_memory(
        gl.int64, [NUM_BUFFERS, 1], mbarrier.MBarrierLayout()
    )
    for i in gl.static_range(NUM_BUFFERS):
        mbarrier.init(bars.index(i), count=1)
    idx = 0
    phase = 0

    for k in range(0, K, BLOCK_K):
        a = a_bufs.index(idx)
        b = b_bufs.index(idx)
        bar = bars.index(idx)
        mbarrier.expect(bar, a_desc.block_type.nbytes + b_desc.block_type.nbytes)
        tma.async_copy_global_to_shared(a_desc, [off_m, k], bar, a)
        tma.async_copy_global_to_shared(
            b_desc, [off_n, k] if TRANS_B else [k, off_n], bar, b
        )
        mbarrier.wait(bar, phase=phase)

        if TRANS_B:
            b = b.permute((1, 0))
        acc = warpgroup_mma_wait(num_outstanding=0, deps=(acc,))
        acc = warpgroup_mma(a, b, acc, is_async=True)

        idx += 1
        if idx == NUM_BUFFERS:
            idx = 0
            phase ^= 1

    acc = warpgroup_mma_wait(num_outstanding=0, deps=(acc,))
    for i in gl.static_range(NUM_BUFFERS):
        mbarrier.invalidate(bars.index(i))

    c_smem = gl.allocate_shared_memory(DTYPE, [BLOCK_M, BLOCK_N], C_LAYOUT)
    c_smem.store(acc.to(DTYPE))
    fence_async_shared()
    tma.async_copy_shared_to_global(c_desc, [off_m, off_n], c_smem)
    tma.store_wait(pendings=0)

# config = {"BLOCK_K": 64, "BLOCK_M": 64, "BLOCK_N": 128, "arch": "sm_90", "dtype": "fp8e4m3", "num_buffers": 4, "num_warps": 8, "trans_b": 1}
# arch = sm_90


// ===== COMPILED SASS (sm_90a) =====

	.target	sm_90a

	.elftype	@"ET_EXEC"


//--------------------- .note.nv.tkinfo           --------------------------
	.section	.note.nv.tkinfo,"",@"SHT_NOTE"
	.sectionflags	@"SHF_NOTE_NV_TKINFO"
	.tkinfo
        /*0018*/ 	.word	0x00000002
        /*0030*/ 	.string	""
        /*0030*/ 	.string	"ptxas"
        /*0030*/ 	.string	"Cuda compilation tools, release 13.0, V13.0.88"
        /*0030*/ 	.string	"Build cuda_13.0.r13.0/compiler.36424714_0"
        /*0030*/ 	.string	"-v  -suppress-debug-info  -lineinfo  -arch sm_90a "



//--------------------- .note.nv.cuinfo           --------------------------
	.section	.note.nv.cuinfo,"",@"SHT_NOTE"
	.sectionflags	@"SHF_NOTE_NV_CUINFO"
        /*0018*/ 	.short	0x0002
        /*001a*/ 	.short	0x005a
        /*001c*/ 	.short	0x0082
	.zero		2


//--------------------- .nv.info                  --------------------------
	.section	.nv.info,"",@"SHT_CUDA_INFO"
	.align	4


	//----- nvinfo : EIATTR_REGCOUNT
	.align		4
        /*0000*/ 	.byte	0x04, 0x2f
        /*0002*/ 	.short	(.L_1 - .L_0)
	.align		4
.L_0:
        /*0004*/ 	.word	index@(gluon_wgmma)
        /*0008*/ 	.word	0x0000003a


	//----- nvinfo : EIATTR_FRAME_SIZE
	.align		4
.L_1:
        /*000c*/ 	.byte	0x04, 0x11
        /*000e*/ 	.short	(.L_3 - .L_2)
	.align		4
.L_2:
        /*0010*/ 	.word	index@(gluon_wgmma)
        /*0014*/ 	.word	0x00000000


	//----- nvinfo : EIATTR_MIN_STACK_SIZE
	.align		4
.L_3:
        /*0018*/ 	.byte	0x04, 0x12
        /*001a*/ 	.short	(.L_5 - .L_4)
	.align		4
.L_4:
        /*001c*/ 	.word	index@(gluon_wgmma)
        /*0020*/ 	.word	0x00000000
.L_5:


//--------------------- .nv.compat                --------------------------
	.section	.nv.compat,"",@"SHT_CUDA_COMPAT_INFO"
	.align	4
        /*0000*/ 	.byte	0x02, 0x09, 0x01, 0x00, 0x02, 0x02, 0x04, 0x00, 0x02, 0x05, 0x05, 0x00, 0x03, 0x07, 0x01, 0x01
        /*0010*/ 	.byte	0x02, 0x03, 0x03, 0x00, 0x02, 0x06, 0x01, 0x00, 0x04, 0x0b, 0x08, 0x00, 0x00, 0x00, 0x00, 0x00
        /*0020*/ 	.byte	0x00, 0x00, 0x00, 0x00


//--------------------- .nv.info.gluon_wgmma      --------------------------
	.section	.nv.info.gluon_wgmma,"",@"SHT_CUDA_INFO"
	.sectionflags	@""
	.align	4


	//----- nvinfo : EIATTR_CUDA_API_VERSION
	.align		4
        /*0000*/ 	.byte	0x04, 0x37
        /*0002*/ 	.short	(.L_7 - .L_6)
.L_6:
        /*0004*/ 	.word	0x00000082


	//----- nvinfo : EIATTR_KPARAM_INFO
	.align		4
.L_7:
        /*0008*/ 	.byte	0x04, 0x17
        /*000a*/ 	.short	(.L_9 - .L_8)
.L_8:
        /*000c*/ 	.word	0x00000000
        /*0010*/ 	.short	0x000a
        /*0012*/ 	.short	0x0048
        /*0014*/ 	.byte	0x00, 0xf4, 0x21, 0x00


	//----- nvinfo : EIATTR_KPARAM_INFO
	.align		4
.L_9:
        /*0018*/ 	.byte	0x04, 0x17
        /*001a*/ 	.short	(.L_11 - .L_10)
.L_10:
        /*001c*/ 	.word	0x00000000
        /*0020*/ 	.short	0x0009
        /*0022*/ 	.short	0x0040
        /*0024*/ 	.byte	0x00, 0xf4, 0x21, 0x00


	//----- nvinfo : EIATTR_KPARAM_INFO
	.align		4
.L_11:
        /*0028*/ 	.byte	0x04, 0x17
        /*002a*/ 	.short	(.L_13 - .L_12)
.L_12:
        /*002c*/ 	.word	0x00000000
        /*0030*/ 	.short	0x0008
        /*0032*/ 	.short	0x0038
        /*0034*/ 	.byte	0x00, 0xf0, 0x21, 0x00


	//----- nvinfo : EIATTR_KPARAM_INFO
	.align		4
.L_13:
        /*0038*/ 	.byte	0x04, 0x17
        /*003a*/ 	.short	(.L_15 - .L_14)
.L_14:
        /*003c*/ 	.word	0x00000000
        /*0040*/ 	.short	0x0007
        /*0042*/ 	.short	0x0030
        /*0044*/ 	.byte	0x00, 0xf0, 0x21, 0x00


	//----- nvinfo : EIATTR_KPARAM_INFO
	.align		4
.L_15:
        /*0048*/ 	.byte	0x04, 0x17
        /*004a*/ 	.short	(.L_17 - .L_16)
.L_16:
        /*004c*/ 	.word	0x00000000
        /*0050*/ 	.short	0x0006
        /*0052*/ 	.short	0x0028
        /*0054*/ 	.byte	0x00, 0xf0, 0x21, 0x00


	//----- nvinfo : EIATTR_KPARAM_INFO
	.align		4
.L_17:
        /*0058*/ 	.byte	0x04, 0x17
        /*005a*/ 	.short	(.L_19 - .L_18)
.L_18:
        /*005c*/ 	.word	0x00000000
        /*0060*/ 	.short	0x0005
        /*0062*/ 	.short	0x0020
        /*0064*/ 	.byte	0x00, 0xf0, 0x11, 0x00


	//----- nvinfo : EIATTR_KPARAM_INFO
	.align		4
.L_19:
        /*0068*/ 	.byte	0x04, 0x17
        /*006a*/ 	.short	(.L_21 - .L_20)
.L_20:
        /*006c*/ 	.word	0x00000000
        /*0070*/ 	.short	0x0004
        /*0072*/ 	.short	0x001c
        /*0074*/ 	.byte	0x00, 0xf0, 0x11, 0x00


	//----- nvinfo : EIATTR_KPARAM_INFO
	.align		4
.L_21:
        /*0078*/ 	.byte	0x04, 0x17
        /*007a*/ 	.short	(.L_23 - .L_22)
.L_22:
        /*007c*/ 	.word	0x00000000
        /*0080*/ 	.short	0x0003
        /*0082*/ 	.short	0x0018
        /*0084*/ 	.byte	0x00, 0xf0, 0x11, 0x00


	//----- nvinfo : EIATTR_KPARAM_INFO
	.align		4
.L_23:
        /*0088*/ 	.byte	0x04, 0x17
        /*008a*/ 	.short	(.L_25 - .L_24)
.L_24:
        /*008c*/ 	.word	0x00000000
        /*0090*/ 	.short	0x0002
        /*0092*/ 	.short	0x0010
        /*0094*/ 	.byte	0x00, 0xf4, 0x21, 0x00


	//----- nvinfo : EIATTR_KPARAM_INFO
	.align		4
.L_25:
        /*0098*/ 	.byte	0x04, 0x17
        /*009a*/ 	.short	(.L_27 - .L_26)
.L_26:
        /*009c*/ 	.word	0x00000000
        /*00a0*/ 	.short	0x0001
        /*00a2*/ 	.short	0x0008
        /*00a4*/ 	.byte	0x00, 0xf4, 0x21, 0x00


	//----- nvinfo : EIATTR_KPARAM_INFO
	.align		4
.L_27:
        /*00a8*/ 	.byte	0x04, 0x17
        /*00aa*/ 	.short	(.L_29 - .L_28)
.L_28:
        /*00ac*/ 	.word	0x00000000
        /*00b0*/ 	.short	0x0000
        /*00b2*/ 	.short	0x0000
        /*00b4*/ 	.byte	0x00, 0xf4, 0x21, 0x00


	//----- nvinfo : EIATTR_SPARSE_MMA_MASK
	.align		4
.L_29:
        /*00b8*/ 	.byte	0x03, 0x50
        /*00ba*/ 	.short	0x0000


	//----- nvinfo : EIATTR_MAXREG_COUNT
	.align		4
        /*00bc*/ 	.byte	0x03, 0x1b
        /*00be*/ 	.short	0x00ff


	//----- nvinfo : EIATTR_NUM_BARRIERS
	.align		4
        /*00c0*/ 	.byte	0x02, 0x4c
        /*00c2*/ 	.byte	0x01
	.zero		1


	//----- nvinfo : EIATTR_MERCURY_ISA_VERSION
	.align		4
        /*00c4*/ 	.byte	0x03, 0x5f
        /*00c6*/ 	.short	0x0101


	//----- nvinfo : EIATTR_INT_WARP_WIDE_INSTR_OFFSETS
	.align		4
        /*00c8*/ 	.byte	0x04, 0x31
        /*00ca*/ 	.short	(.L_31 - .L_30)


	//   ....[0]....
.L_30:
        /*00cc*/ 	.word	0x00001290


	//   ....[1]....
        /*00d0*/ 	.word	0x000012b0


	//   ....[2]....
        /*00d4*/ 	.word	0x000012c0


	//   ....[3]....
        /*00d8*/ 	.word	0x000012d0


	//   ....[4]....
        /*00dc*/ 	.word	0x000013e0


	//   ....[5]....
        /*00e0*/ 	.word	0x000016b0


	//   ....[6]....
        /*00e4*/ 	.word	0x000016c0


	//   ....[7]....
        /*00e8*/ 	.word	0x00001730


	//   ....[8]....
        /*00ec*/ 	.word	0x00001740


	//   ....[9]....
        /*00f0*/ 	.word	0x00001be0


	//   ....[10]....
        /*00f4*/ 	.word	0x00001c00


	//----- nvinfo : EIATTR_COOP_GROUP_MASK_REGIDS
	.align		4
.L_31:
        /*00f8*/ 	.byte	0x04, 0x29
        /*00fa*/ 	.short	(.L_33 - .L_32)


	//   ....[0]....
.L_32:
        /*00fc*/ 	.word	0xffffffff


	//   ....[1]....
        /*0100*/ 	.word	0xffffffff


	//   ....[2]....
        /*0104*/ 	.word	0xffffffff


	//----- nvinfo : EIATTR_COOP_GROUP_INSTR_OFFSETS
	.align		4
.L_33:
        /*0108*/ 	.byte	0x04, 0x28
        /*010a*/ 	.short	(.L_35 - .L_34)


	//   ....[0]....
.L_34:
        /*010c*/ 	.word	0x00000140


	//   ....[1]....
        /*0110*/ 	.word	0x000006e0


	//   ....[2]....
        /*0114*/ 	.word	0x00000cb0


	//----- nvinfo : EIATTR_MBARRIER_INSTR_OFFSETS
	.align		4
.L_35:
        /*0118*/ 	.byte	0x04, 0x39
        /*011a*/ 	.short	(.L_37 - .L_36)


	//   ....[0]....
.L_36:
        /*011c*/ 	.word	0x00001430
        /*0120*/ 	.word	0x000000ff
        /*0124*/ 	.word	0x0000c000
        /*0128*/ 	.short	0x0100
        /*012a*/ 	.byte	0x0c
	.zero		1


	//   ....[1]....
        /*012c*/ 	.word	0x00001450
        /*0130*/ 	.word	0x000000ff
        /*0134*/ 	.word	0x0000c008
        /*0138*/ 	.short	0x0100
        /*013a*/ 	.byte	0x0c
	.zero		1


	//   ....[2]....
        /*013c*/ 	.word	0x00001480
        /*0140*/ 	.word	0x000000ff
        /*0144*/ 	.word	0x0000c010
        /*0148*/ 	.short	0x0100
        /*014a*/ 	.byte	0x0c
	.zero		1


	//   ....[3]....
        /*014c*/ 	.word	0x000014a0
        /*0150*/ 	.word	0x000000ff
        /*0154*/ 	.word	0x0000c018
        /*0158*/ 	.short	0x0100
        /*015a*/ 	.byte	0x0c
	.zero		1


	//   ....[4]....
        /*015c*/ 	.word	0x000017f0
        /*0160*/ 	.word	0x000000ff
        /*0164*/ 	.word	0x0000c000
        /*0168*/ 	.short	0x010a
        /*016a*/ 	.byte	0x14
	.zero		1


	//   ....[5]....
        /*016c*/ 	.word	0x00001b30
        /*0170*/ 	.word	0x000000ff
        /*0174*/ 	.word	0x0000c000
        /*0178*/ 	.short	0x0108
        /*017a*/ 	.byte	0x0c
	.zero		1


	//   ....[6]....
        /*017c*/ 	.word	0x00001c30
        /*0180*/ 	.word	0x000000ff
        /*0184*/ 	.word	0x0000c008
        /*0188*/ 	.short	0x0108
        /*018a*/ 	.byte	0x0c
	.zero		1


	//   ....[7]....
        /*018c*/ 	.word	0x00001c90
        /*0190*/ 	.word	0x000000ff
        /*0194*/ 	.word	0x0000c010
        /*0198*/ 	.short	0x0108
        /*019a*/ 	.byte	0x0c
	.zero		1


	//   ....[8]....
        /*019c*/ 	.word	0x00001cb0
        /*01a0*/ 	.word	0x000000ff
        /*01a4*/ 	.word	0x0000c018
        /*01a8*/ 	.short	0x0108
        /*01aa*/ 	.byte	0x0c
	.zero		1


	//   ....[9]....
        /*01ac*/ 	.word	0x00001e40
        /*01b0*/ 	.word	0x000000ff
        /*01b4*/ 	.word	0x0000c000
        /*01b8*/ 	.short	0x010a
        /*01ba*/ 	.byte	0x14
	.zero		1


	//----- nvinfo : EIATTR_NUM_MBARRIERS
	.align		4
.L_37:
        /*01bc*/ 	.byte	0x03, 0x38
        /*01be*/ 	.short	0x0004


	//----- nvinfo : EIATTR_EXIT_INSTR_OFFSETS
	.align		4
        /*01c0*/ 	.byte	0x04, 0x1c
        /*01c2*/ 	.short	(.L_39 - .L_38)


	//   ....[0]....
.L_38:
        /*01c4*/ 	.word	0x00001e30


	//----- nvinfo : EIATTR_REQNTID
	.align		4
.L_39:
        /*01c8*/ 	.byte	0x04, 0x10
        /*01ca*/ 	.short	(.L_41 - .L_40)
.L_40:
        /*01cc*/ 	.word	0x00000100
        /*01d0*/ 	.word	0x00000001
        /*01d4*/ 	.word	0x00000001


	//----- nvinfo : EIATTR_CRS_STACK_SIZE
	.align		4
.L_41:
        /*01d8*/ 	.byte	0x04, 0x1e
        /*01da*/ 	.short	(.L_43 - .L_42)
.L_42:
        /*01dc*/ 	.word	0x00000000


	//----- nvinfo : EIATTR_CBANK_PARAM_SIZE
	.align		4
.L_43:
        /*01e0*/ 	.byte	0x03, 0x19
        /*01e2*/ 	.short	0x0050


	//----- nvinfo : EIATTR_PARAM_CBANK
	.align		4
        /*01e4*/ 	.byte	0x04, 0x0a
        /*01e6*/ 	.short	(.L_45 - .L_44)
	.align		4
.L_44:
        /*01e8*/ 	.word	index@(.nv.constant0.gluon_wgmma)
        /*01ec*/ 	.short	0x0210
        /*01ee*/ 	.short	0x0050


	//----- nvinfo : EIATTR_SW_WAR
	.align		4
.L_45:
        /*01f0*/ 	.byte	0x04, 0x36
        /*01f2*/ 	.short	(.L_47 - .L_46)
.L_46:
        /*01f4*/ 	.word	0x00000008
.L_47:


//--------------------- .nv.callgraph             --------------------------
	.section	.nv.callgraph,"",@"SHT_CUDA_CALLGRAPH"
	.align	4
	.sectionentsize	8
	.align		4
        /*0000*/ 	.word	0x00000000
	.align		4
        /*0004*/ 	.word	0xffffffff
	.align		4
        /*0008*/ 	.word	0x00000000
	.align		4
        /*000c*/ 	.word	0xfffffffe
	.align		4
        /*0010*/ 	.word	0x00000000
	.align		4
        /*0014*/ 	.word	0xfffffffd
	.align		4
        /*0018*/ 	.word	0x00000000
	.align		4
        /*001c*/ 	.word	0xfffffffc


//--------------------- .text.gluon_wgmma         --------------------------
	.section	.text.gluon_wgmma,"ax",@progbits
	.align	128
        .global         gluon_wgmma
        .type           gluon_wgmma,@function
        .size           gluon_wgmma,(.L_x_53 - gluon_wgmma)
        .other          gluon_wgmma,@"STO_CUDA_ENTRY STV_DEFAULT"
gluon_wgmma:
.text.gluon_wgmma:
[----:B------:R-:W-:Y:S01]  /*0000*/  LDC R1, c[0x0][0x28] ;  /* 0x00000a00ff017b82 */ /* 0x000fe20000000800 */
[----:B------:R-:W1:Y:S07]  /*0010*/  S2R R0, SR_TID.X ;  /* 0x0000000000007919 */ /* 0x000e6e0000002100 */
[----:B------:R-:W2:Y:S01]  /*0020*/  S2UR UR4, SR_CgaCtaId ;  /* 0x00000000000479c3 */ /* 0x000ea20000008800 */
[----:B------:R-:W-:Y:S01]  /*0030*/  UMOV UR12, 0x400 ;  /* 0x00000400000c7882 */ /* 0x000fe20000000000 */
[----:B------:R-:W-:Y:S01]  /*0040*/  ULDC UR6, c[0x0][0xc] ;  /* 0x0000030000067ab9 */ /* 0x000fe20000000800 */
[----:B------:R-:W-:Y:S01]  /*0050*/  ULDC.64 UR28, c[0x0][0x250] ;  /* 0x00009400001c7ab9 */ /* 0x000fe20000000a00 */
[----:B------:R-:W-:Y:S04]  /*0060*/  BSSY B0, `(.L_x_0) ;  /* 0x000001e000007945 */ /* 0x000fe80003800000 */
[----:B------:R-:W3:Y:S08]  /*0070*/  LDC R9, c[0x0][0x230] ;  /* 0x00008c00ff097b82 */ /* 0x000ef00000000800 */
[----:B------:R-:W-:Y:S08]  /*0080*/  S2UR UR31, SR_CTAID.Y ;  /* 0x00000000001f79c3 */ /* 0x000ff00000002600 */
[----:B------:R-:W4:Y:S01]  /*0090*/  S2UR UR5, SR_CTAID.Z ;  /* 0x00000000000579c3 */ /* 0x000f220000002700 */
[----:B--2---:R-:W-:-:S03]  /*00a0*/  ULEA UR12, UR4, UR12, 0x18 ;  /* 0x0000000c040c7291 */ /* 0x004fc6000f8ec03f */
[----:B------:R-:W-:Y:S01]  /*00b0*/  ULDC UR4, c[0x0][0x10] ;  /* 0x0000040000047ab9 */ /* 0x000fe20000000800 */
[----:B-1----:R-:W-:-:S03]  /*00c0*/  LOP3.LUT R7, R0, 0xff, RZ, 0xc0, !PT ;  /* 0x000000ff00077812 */ /* 0x002fc600078ec0ff */
[----:B------:R-:W1:Y:S01]  /*00d0*/  S2UR UR30, SR_CTAID.X ;  /* 0x00000000001e79c3 */ /* 0x000e620000002500 */
[----:B---3--:R-:W-:Y:S01]  /*00e0*/  VIADD R6, R9, 0xffffffff ;  /* 0xffffffff09067836 */ /* 0x008fe20000000000 */
[C---:B------:R-:W-:Y:S02]  /*00f0*/  ISETP.GE.U32.AND P0, PT, R7.reuse, 0x20, PT ;  /* 0x000000200700780c */ /* 0x040fe40003f06070 */
[C---:B------:R-:W-:Y:S02]  /*0100*/  ISETP.NE.U32.AND P2, PT, R7.reuse, RZ, PT ;  /* 0x000000ff0700720c */ /* 0x040fe40003f45070 */
[----:B------:R-:W-:Y:S02]  /*0110*/  LEA R3, R7, UR12, 0x2 ;  /* 0x0000000c07037c11 */ /* 0x000fe4000f8e10ff */
[----:B------:R-:W2:Y:S07]  /*0120*/  LDC R2, c[0x0][0x228] ;  /* 0x00008a00ff027b82 */ /* 0x000eae0000000800 */
[----:B------:R3:W-:Y:S01]  /*0130*/  @!P0 STS [R3], RZ ;  /* 0x000000ff03008388 */ /* 0x0007e20000000800 */
[----:B------:R-:W-:-:S03]  /*0140*/  NOP ;  /* 0x0000000000007918 */ /* 0x000fc60000000000 */
[----:B------:R3:W-:Y:S01]  /*0150*/  @!P2 STS [UR12+0x20], R6 ;  /* 0x00002006ff00a988 */ /* 0x0007e2000800080c */
[----:B----4-:R-:W-:-:S04]  /*0160*/  UIMAD UR4, UR5, UR4, UR31 ;  /* 0x00000004050472a4 */ /* 0x010fc8000f8e021f */
[----:B-1----:R-:W-:-:S04]  /*0170*/  UIMAD UR4, UR4, UR6, UR30 ;  /* 0x00000006040472a4 */ /* 0x002fc8000f8e021e */
[----:B------:R-:W-:Y:S01]  /*0180*/  UIMAD UR5, UR4, 0x180, URZ ;  /* 0x00000180040578a4 */ /* 0x000fe2000f8e023f */
[----:B--2---:R-:W-:Y:S02]  /*0190*/  VIADD R2, R2, 0xffffffff ;  /* 0xffffffff02027836 */ /* 0x004fe40000000000 */
[----:B------:R-:W-:Y:S01]  /*01a0*/  UMOV UR4, URZ ;  /* 0x0000003f00047c82 */ /* 0x000fe20008000000 */
[----:B------:R-:W-:-:S04]  /*01b0*/  UIADD3 UR24, UP0, UR5, UR28, URZ ;  /* 0x0000001c05187290 */ /* 0x000fc8000ff1e03f */
[----:B------:R-:W-:Y:S01]  /*01c0*/  ULEA.HI.X.SX32 UR25, UR5, UR29, 0x1, UP0 ;  /* 0x0000001d05197291 */ /* 0x000fe200080f0e3f */
[----:B---3--:R-:W-:Y:S11]  /*01d0*/  @P2 BRA `(.L_x_1) ;  /* 0x0000000000182947 */ /* 0x008ff60003800000 */
[----:B------:R-:W1:Y:S01]  /*01e0*/  LDS R4, [UR12+0x8] ;  /* 0x0000080cff047984 */ /* 0x000e620008000800 */
[----:B------:R-:W2:Y:S01]  /*01f0*/  LDC.64 R10, c[0x0][0x210] ;  /* 0x00008400ff0a7b82 */ /* 0x000ea20000000a00 */
[----:B------:R-:W-:Y:S02]  /*0200*/  IMAD.MOV.U32 R5, RZ, RZ, 0x70 ;  /* 0x00000070ff057424 */ /* 0x000fe400078e00ff */
[----:B--2---:R2:W-:Y:S03]  /*0210*/  STS.64 [UR12], R10 ;  /* 0x0000000aff007988 */ /* 0x0045e60008000a0c */
[----:B-1----:R-:W-:-:S05]  /*0220*/  LOP3.LUT R4, R4, 0x10, R5, 0xd8, !PT ;  /* 0x0000001004047812 */ /* 0x002fca00078ed805 */
[----:B------:R2:W-:Y:S02]  /*0230*/  STS [UR12+0x8], R4 ;  /* 0x00000804ff007988 */ /* 0x0005e4000800080c */
.L_x_1:
[----:B------:R-:W-:Y:S05]  /*0240*/  BSYNC B0 ;  /* 0x0000000000007941 */ /* 0x000fea0003800000 */
.L_x_0:
[----:B------:R-:W-:Y:S04]  /*0250*/  BSSY B0, `(.L_x_2) ;  /* 0x000000a000007945 */ /* 0x000fe80003800000 */
[----:B------:R-:W-:Y:S05]  /*0260*/  @P2 BRA `(.L_x_3) ;  /* 0x0000000000202947 */ /* 0x000fea0003800000 */
[----:B--2---:R-:W1:Y:S01]  /*0270*/  LDS R4, [UR12+0x34] ;  /* 0x0000340cff047984 */ /* 0x004e620008000800 */
[----:B------:R-:W-:Y:S02]  /*0280*/  IMAD.MOV.U32 R5, RZ, RZ, 0x3f000000 ;  /* 0x3f000000ff057424 */ /* 0x000fe400078e00ff */
[----:B------:R-:W-:Y:S01]  /*0290*/  @!P2 IMAD.MOV.U32 R8, RZ, RZ, 0x3f ;  /* 0x0000003fff08a424 */ /* 0x000fe200078e00ff */
[----:B------:R-:W2:Y:S02]  /*02a0*/  @!P2 LDS R11, [UR12+0x38] ;  /* 0x0000380cff0ba984 */ /* 0x000ea40008000800 */
[----:B-1----:R-:W-:Y:S02]  /*02b0*/  LOP3.LUT R4, R4, 0xff000000, R5, 0xb8, !PT ;  /* 0xff00000004047812 */ /* 0x002fe400078eb805 */
[----:B--2---:R-:W-:-:S03]  /*02c0*/  @!P2 LOP3.LUT R5, R11, 0xff, R8, 0xb8, !PT ;  /* 0x000000ff0b05a812 */ /* 0x004fc600078eb808 */
[----:B------:R1:W-:Y:S04]  /*02d0*/  STS [UR12+0x34], R4 ;  /* 0x00003404ff007988 */ /* 0x0003e8000800080c */
[----:B------:R1:W-:Y:S02]  /*02e0*/  @!P2 STS [UR12+0x38], R5 ;  /* 0x00003805ff00a988 */ /* 0x0003e4000800080c */
.L_x_3:
[----:B------:R-:W-:Y:S05]  /*02f0*/  BSYNC B0 ;  /* 0x0000000000007941 */ /* 0x000fea0003800000 */
.L_x_2:
[----:B------:R-:W-:Y:S04]  /*0300*/  BSSY B0, `(.L_x_4) ;  /* 0x000000a000007945 */ /* 0x000fe80003800000 */
[----:B------:R-:W-:Y:S05]  /*0310*/  @P2 BRA `(.L_x_5) ;  /* 0x0000000000202947 */ /* 0x000fea0003800000 */
[----:B-12---:R-:W1:Y:S01]  /*0320*/  LDS R4, [UR12+0x1c] ;  /* 0x00001c0cff047984 */ /* 0x006e620008000800 */
[----:B------:R-:W2:Y:S03]  /*0330*/  LDC.64 R12, c[0x0][0x238] ;  /* 0x00008e00ff0c7b82 */ /* 0x000ea60000000a00 */
[----:B------:R3:W-:Y:S01]  /*0340*/  STS [UR12+0x24], R2 ;  /* 0x00002402ff007988 */ /* 0x0007e2000800080c */
[--C-:B--2---:R-:W-:Y:S02]  /*0350*/  SHF.R.U32.HI R11, RZ, 0x4, R13.reuse ;  /* 0x00000004ff0b7819 */ /* 0x104fe4000001160d */
[----:B------:R-:W-:-:S05]  /*0360*/  SHF.R.U64 R5, R12, 0x4, R13 ;  /* 0x000000040c057819 */ /* 0x000fca000000120d */
[----:B------:R3:W-:Y:S01]  /*0370*/  STS [UR12+0xc], R5 ;  /* 0x00000c05ff007988 */ /* 0x0007e2000800080c */
[----:B-1----:R-:W-:-:S05]  /*0380*/  LOP3.LUT R4, R4, 0xf, R11, 0xb8, !PT ;  /* 0x0000000f04047812 */ /* 0x002fca00078eb80b */
[----:B------:R3:W-:Y:S02]  /*0390*/  STS [UR12+0x1c], R4 ;  /* 0x00001c04ff007988 */ /* 0x0007e4000800080c */
.L_x_5:
[----:B------:R-:W-:Y:S05]  /*03a0*/  BSYNC B0 ;  /* 0x0000000000007941 */ /* 0x000fea0003800000 */
.L_x_4:
[----:B------:R-:W-:Y:S04]  /*03b0*/  BSSY B1, `(.L_x_6) ;  /* 0x000001d000017945 */ /* 0x000fe80003800000 */
[----:B------:R-:W-:Y:S04]  /*03c0*/  BSSY B0, `(.L_x_7) ;  /* 0x0000018000007945 */ /* 0x000fe80003800000 */
[----:B------:R-:W-:Y:S05]  /*03d0*/  @P2 BRA `(.L_x_8) ;  /* 0x00000000001c2947 */ /* 0x000fea0003800000 */
[----:B-123--:R-:W1:Y:S02]  /*03e0*/  LDS R4, [UR12+0x34] ;  /* 0x0000340cff047984 */ /* 0x00ee640008000800 */
[----:B-1----:R-:W-:-:S05]  /*03f0*/  LOP3.LUT R4, R4, 0x7, RZ, 0xb8, !PT ;  /* 0x0000000704047812 */ /* 0x002fca00078eb8ff */
[----:B------:R1:W-:Y:S01]  /*0400*/  STS [UR12+0x34], R4 ;  /* 0x00003404ff007988 */ /* 0x0003e2000800080c */
[----:B------:R-:W-:Y:S05]  /*0410*/  @P2 BRA `(.L_x_9) ;  /* 0x00000000001c2947 */ /* 0x000fea0003800000 */
[----:B-1----:R-:W1:Y:S02]  /*0420*/  LDS R4, [UR12+0x34] ;  /* 0x0000340cff047984 */ /* 0x002e640008000800 */
[----:B-1----:R-:W-:-:S05]  /*0430*/  LOP3.LUT R4, R4, 0x38, RZ, 0xb8, !PT ;  /* 0x0000003804047812 */ /* 0x002fca00078eb8ff */
[----:B------:R4:W-:Y:S02]  /*0440*/  STS [UR12+0x34], R4 ;  /* 0x00003404ff007988 */ /* 0x0009e4000800080c */
.L_x_8:
[----:B------:R-:W-:Y:S05]  /*0450*/  @P2 BRA `(.L_x_10) ;  /* 0x00000000001c2947 */ /* 0x000fea0003800000 */
[----:B-1234-:R-:W1:Y:S02]  /*0460*/  LDS R4, [UR12+0x8] ;  /* 0x0000080cff047984 */ /* 0x01ee640008000800 */
[----:B-1----:R-:W-:-:S05]  /*0470*/  LOP3.LUT R4, R4, 0x780, RZ, 0xb8, !PT ;  /* 0x0000078004047812 */ /* 0x002fca00078eb8ff */
[----:B------:R2:W-:Y:S02]  /*0480*/  STS [UR12+0x8], R4 ;  /* 0x00000804ff007988 */ /* 0x0005e4000800080c */
.L_x_9:
[----:B------:R-:W-:Y:S05]  /*0490*/  @P2 BRA `(.L_x_11) ;  /* 0x0000000000282947 */ /* 0x000fea0003800000 */
[----:B-12---:R-:W1:Y:S02]  /*04a0*/  LDS R4, [UR12+0x8] ;  /* 0x0000080cff047984 */ /* 0x006e640008000800 */
[----:B-1----:R-:W-:-:S05]  /*04b0*/  LOP3.LUT R4, R4, 0x1800, RZ, 0xb8, !PT ;  /* 0x0000180004047812 */ /* 0x002fca00078eb8ff */
[----:B------:R5:W-:Y:S02]  /*04c0*/  STS [UR12+0x8], R4 ;  /* 0x00000804ff007988 */ /* 0x000be4000800080c */
.L_x_10:
[----:B------:R-:W-:Y:S05]  /*04d0*/  @P2 BREAK B0 ;  /* 0x0000000000002942 */ /* 0x000fea0003800000 */
[----:B------:R-:W-:Y:S05]  /*04e0*/  @P2 BRA `(.L_x_12) ;  /* 0x0000000000242947 */ /* 0x000fea0003800000 */
[----:B-1-3--:R-:W1:Y:S01]  /*04f0*/  LDS R5, [UR12+0x8] ;  /* 0x0000080cff057984 */ /* 0x00ae620008000800 */
[----:B--2-45:R-:W-:-:S05]  /*0500*/  IMAD.MOV.U32 R4, RZ, RZ, 0x6000 ;  /* 0x00006000ff047424 */ /* 0x034fca00078e00ff */
[----:B-1----:R-:W-:-:S04]  /*0510*/  LOP3.LUT R4, R5, 0x4000, R4, 0xd8, !PT ;  /* 0x0000400005047812 */ /* 0x002fc800078ed804 */
[----:B------:R-:W-:-:S05]  /*0520*/  LOP3.LUT R4, R4, 0x400000, RZ, 0xb8, !PT ;  /* 0x0040000004047812 */ /* 0x000fca00078eb8ff */
[----:B------:R3:W-:Y:S02]  /*0530*/  STS [UR12+0x8], R4 ;  /* 0x00000804ff007988 */ /* 0x0007e4000800080c */
.L_x_11:
[----:B------:R-:W-:Y:S05]  /*0540*/  BSYNC B0 ;  /* 0x0000000000007941 */ /* 0x000fea0003800000 */
.L_x_7:
[----:B-123--:R-:W1:Y:S02]  /*0550*/  @!P2 LDS R4, [UR12+0x8] ;  /* 0x0000080cff04a984 */ /* 0x00ee640008000800 */
[----:B-1----:R-:W-:-:S05]  /*0560*/  @!P2 LOP3.LUT R4, R4, 0x8000, RZ, 0xb8, !PT ;  /* 0x000080000404a812 */ /* 0x002fca00078eb8ff */
[----:B------:R1:W-:Y:S02]  /*0570*/  @!P2 STS [UR12+0x8], R4 ;  /* 0x00000804ff00a988 */ /* 0x0003e4000800080c */
.L_x_12:
[----:B------:R-:W-:Y:S05]  /*0580*/  BSYNC B1 ;  /* 0x0000000000017941 */ /* 0x000fea0003800000 */
.L_x_6:
[----:B------:R-:W-:Y:S05]  /*0590*/  WARPSYNC.ALL ;  /* 0x0000000000007948 */ /* 0x000fea0003800000 */
[----:B------:R-:W-:Y:S05]  /*05a0*/  @P0 BRA `(.L_x_13) ;  /* 0x0000000000280947 */ /* 0x000fea0003800000 */
[----:B-12345:R-:W1:Y:S01]  /*05b0*/  S2R R4, SR_LANEID ;  /* 0x0000000000047919 */ /* 0x03ee620000000000 */
[----:B------:R-:W-:Y:S05]  /*05c0*/  WARPSYNC.ALL ;  /* 0x0000000000007948 */ /* 0x000fea0003800000 */
[----:B-1----:R-:W-:-:S05]  /*05d0*/  IMAD.SHL.U32 R8, R4, 0x4, RZ ;  /* 0x0000000404087824 */ /* 0x002fca00078e00ff */
[----:B------:R-:W1:Y:S01]  /*05e0*/  LDS R11, [R8+UR12] ;  /* 0x0000000c080b7984 */ /* 0x000e620008000800 */
[----:B------:R-:W-:-:S05]  /*05f0*/  IADD3 R4, P1, R8, UR24, RZ ;  /* 0x0000001808047c10 */ /* 0x000fca000ff3e0ff */
[----:B------:R-:W-:-:S05]  /*0600*/  IMAD.X R5, RZ, RZ, UR25, P1 ;  /* 0x00000019ff057e24 */ /* 0x000fca00088e06ff */
[----:B-1----:R1:W2:Y:S01]  /*0610*/  ATOMG.E.EXCH.STRONG.GPU PT, RZ, [R4], R11 ;  /* 0x0000000b04ff73a8 */ /* 0x0022a200041ee100 */
[----:B------:R-:W-:-:S04]  /*0620*/  DEPBAR {5,4,3,2,1,0} ;  /* 0x0000003f0000791a */ /* 0x000fc80000000000 */
[----:B------:R1:W-:Y:S01]  /*0630*/  UTMACCTL.IV [UR24] ;  /* 0x00000000180079b9 */ /* 0x0003e20008000000 */
[----:B------:R-:W-:Y:S01]  /*0640*/  NOP ;  /* 0x0000000000007918 */ /* 0x000fe20000000000 */
.L_x_13:
[----:B------:R-:W-:Y:S05]  /*0650*/  @P0 BRA `(.L_x_14) ;  /* 0x00000000000c0947 */ /* 0x000fea0003800000 */
[----:B------:R0:W-:Y:S01]  /*0660*/  UTMACMDFLUSH ;  /* 0x00000000000079b7 */ /* 0x0001e20000000000 */
[----:B------:R-:W-:Y:S05]  /*0670*/  @P0 BRA `(.L_x_14) ;  /* 0x0000000000040947 */ /* 0x000fea0003800000 */
[----:B------:R-:W-:-:S04]  /*0680*/  DEPBAR.LE SB0, 0x0 ;  /* 0x000080000000791a */ /* 0x000fc80000000000 */
.L_x_14:
[----:B------:R-:W-:Y:S05]  /*0690*/  WARPSYNC.ALL ;  /* 0x0000000000007948 */ /* 0x000fea0003800000 */
[----:B--2---:R-:W-:Y:S06]  /*06a0*/  BAR.SYNC.DEFER_BLOCKING 0x0 ;  /* 0x0000000000007b1d */ /* 0x004fec0000010000 */
[----:B------:R-:W-:Y:S02]  /*06b0*/  BSSY B1, `(.L_x_15) ;  /* 0x000000b000017945 */ /* 0x000fe40003800000 */
[----:B------:R-:W-:Y:S06]  /*06c0*/  BAR.SYNC.DEFER_BLOCKING 0x0 ;  /* 0x0000000000007b1d */ /* 0x000fec0000010000 */
[----:B------:R2:W-:Y:S01]  /*06d0*/  @!P0 STS [R3], RZ ;  /* 0x000000ff03008388 */ /* 0x0005e20000000800 */
[----:B------:R-:W-:Y:S01]  /*06e0*/  NOP ;  /* 0x0000000000007918 */ /* 0x000fe20000000000 */
[----:B------:R-:W-:Y:S05]  /*06f0*/  @P2 BRA `(.L_x_16) ;  /* 0x0000000000182947 */ /* 0x000fea0003800000 */
[----:B-1-345:R-:W1:Y:S01]  /*0700*/  LDS R4, [UR12+0x8] ;  /* 0x0000080cff047984 */ /* 0x03ae620008000800 */
[----:B------:R-:W3:Y:S01]  /*0710*/  LDC.64 R10, c[0x0][0x218] ;  /* 0x00008600ff0a7b82 */ /* 0x000ee20000000a00 */
[----:B------:R-:W-:Y:S02]  /*0720*/  IMAD.MOV.U32 R5, RZ, RZ, 0x70 ;  /* 0x00000070ff057424 */ /* 0x000fe400078e00ff */
[----:B---3--:R3:W-:Y:S03]  /*0730*/  STS.64 [UR12], R10 ;  /* 0x0000000aff007988 */ /* 0x0087e60008000a0c */
[----:B-1----:R-:W-:-:S05]  /*0740*/  LOP3.LUT R4, R4, 0x10, R5, 0xd8, !PT ;  /* 0x0000001004047812 */ /* 0x002fca00078ed805 */
[----:B------:R3:W-:Y:S02]  /*0750*/  STS [UR12+0x8], R4 ;  /* 0x00000804ff007988 */ /* 0x0007e4000800080c */
.L_x_16:
[----:B-1----:R-:W-:Y:S05]  /*0760*/  BSYNC B1 ;  /* 0x0000000000017941 */ /* 0x002fea0003800000 */
.L_x_15:
[----:B------:R-:W-:Y:S04]  /*0770*/  BSSY B2, `(.L_x_17) ;  /* 0x000000f000027945 */ /* 0x000fe80003800000 */
[----:B------:R-:W-:Y:S04]  /*0780*/  BSSY B1, `(.L_x_18) ;  /* 0x000000c000017945 */ /* 0x000fe80003800000 */
[----:B------:R-:W-:Y:S05]  /*0790*/  @P2 BRA `(.L_x_19) ;  /* 0x0000000000282947 */ /* 0x000fea0003800000 */
[----:B---345:R-:W1:Y:S01]  /*07a0*/  LDS R4, [UR12+0x34] ;  /* 0x0000340cff047984 */ /* 0x038e620008000800 */
[----:B------:R-:W-:Y:S01]  /*07b0*/  IMAD.MOV.U32 R5, RZ, RZ, 0x3f000000 ;  /* 0x3f000000ff057424 */ /* 0x000fe200078e00ff */
[----:B------:R-:W-:Y:S05]  /*07c0*/  @P2 BREAK B1 ;  /* 0x0000000000012942 */ /* 0x000fea0003800000 */
[----:B-1----:R-:W-:-:S05]  /*07d0*/  LOP3.LUT R4, R4, 0xff000000, R5, 0xb8, !PT ;  /* 0xff00000004047812 */ /* 0x002fca00078eb805 */
[----:B------:R1:W-:Y:S01]  /*07e0*/  STS [UR12+0x34], R4 ;  /* 0x00003404ff007988 */ /* 0x0003e2000800080c */
[----:B------:R-:W-:Y:S05]  /*07f0*/  @P2 BRA `(.L_x_20) ;  /* 0x0000000000182947 */ /* 0x000fea0003800000 */
[----:B------:R-:W3:Y:S01]  /*0800*/  LDS R5, [UR12+0x38] ;  /* 0x0000380cff057984 */ /* 0x000ee20008000800 */
[----:B-1----:R-:W-:-:S05]  /*0810*/  IMAD.MOV.U32 R4, RZ, RZ, 0x7f ;  /* 0x0000007fff047424 */ /* 0x002fca00078e00ff */
[----:B---3--:R-:W-:-:S05]  /*0820*/  LOP3.LUT R4, R5, 0xff, R4, 0xb8, !PT ;  /* 0x000000ff05047812 */ /* 0x008fca00078eb804 */
[----:B------:R1:W-:Y:S02]  /*0830*/  STS [UR12+0x38], R4 ;  /* 0x00003804ff007988 */ /* 0x0003e4000800080c */
.L_x_19:
[----:B------:R-:W-:Y:S05]  /*0840*/  BSYNC B1 ;  /* 0x0000000000017941 */ /* 0x000fea0003800000 */
.L_x_18:
[----:B------:R1:W-:Y:S02]  /*0850*/  @!P2 STS [UR12+0x20], R6 ;  /* 0x00002006ff00a988 */ /* 0x0003e4000800080c */
.L_x_20:
[----:B------:R-:W-:Y:S05]  /*0860*/  BSYNC B2 ;  /* 0x0000000000027941 */ /* 0x000fea0003800000 */
.L_x_17:
[----:B------:R-:W-:Y:S05]  /*0870*/  WARPSYNC.ALL ;  /* 0x0000000000007948 */ /* 0x000fea0003800000 */
[----:B-1----:R-:W1:Y:S01]  /*0880*/  LDC R6, c[0x0][0x22c] ;  /* 0x00008b00ff067b82 */ /* 0x002e620000000800 */
[----:B------:R-:W-:Y:S01]  /*0890*/  BSSY B2, `(.L_x_21) ;  /* 0x000000b000027945 */ /* 0x000fe20003800000 */
[----:B-1----:R-:W-:-:S03]  /*08a0*/  VIADD R6, R6, 0xffffffff ;  /* 0xffffffff06067836 */ /* 0x002fc60000000000 */
[----:B------:R-:W-:Y:S05]  /*08b0*/  @P2 BRA `(.L_x_22) ;  /* 0x0000000000202947 */ /* 0x000fea0003800000 */
[----:B---345:R-:W1:Y:S01]  /*08c0*/  LDS R4, [UR12+0x1c] ;  /* 0x00001c0cff047984 */ /* 0x038e620008000800 */
[----:B------:R-:W3:Y:S03]  /*08d0*/  LDC.64 R12, c[0x0][0x240] ;  /* 0x00009000ff0c7b82 */ /* 0x000ee60000000a00 */
[----:B------:R4:W-:Y:S01]  /*08e0*/  STS [UR12+0x24], R6 ;  /* 0x00002406ff007988 */ /* 0x0009e2000800080c */
[--C-:B---3--:R-:W-:Y:S02]  /*08f0*/  SHF.R.U32.HI R11, RZ, 0x4, R13.reuse ;  /* 0x00000004ff0b7819 */ /* 0x108fe4000001160d */
[----:B------:R-:W-:-:S05]  /*0900*/  SHF.R.U64 R5, R12, 0x4, R13 ;  /* 0x000000040c057819 */ /* 0x000fca000000120d */
[----:B------:R4:W-:Y:S01]  /*0910*/  STS [UR12+0xc], R5 ;  /* 0x00000c05ff007988 */ /* 0x0009e2000800080c */
[----:B-1----:R-:W-:-:S05]  /*0920*/  LOP3.LUT R4, R4, 0xf, R11, 0xb8, !PT ;  /* 0x0000000f04047812 */ /* 0x002fca00078eb80b */
[----:B------:R4:W-:Y:S02]  /*0930*/  STS [UR12+0x1c], R4 ;  /* 0x00001c04ff007988 */ /* 0x0009e4000800080c */
.L_x_22:
[----:B------:R-:W-:Y:S05]  /*0940*/  BSYNC B2 ;  /* 0x0000000000027941 */ /* 0x000fea0003800000 */
.L_x_21:
[----:B------:R-:W-:Y:S04]  /*0950*/  BSSY B3, `(.L_x_23) ;  /* 0x000001d000037945 */ /* 0x000fe80003800000 */
[----:B------:R-:W-:Y:S04]  /*0960*/  BSSY B2, `(.L_x_24) ;  /* 0x0000018000027945 */ /* 0x000fe80003800000 */
[----:B------:R-:W-:Y:S05]  /*0970*/  @P2 BRA `(.L_x_25) ;  /* 0x00000000001c2947 */ /* 0x000fea0003800000 */
[----:B---345:R-:W1:Y:S02]  /*0980*/  LDS R4, [UR12+0x34] ;  /* 0x0000340cff047984 */ /* 0x038e640008000800 */
[----:B-1----:R-:W-:-:S05]  /*0990*/  LOP3.LUT R4, R4, 0x7, RZ, 0xb8, !PT ;  /* 0x0000000704047812 */ /* 0x002fca00078eb8ff */
[----:B------:R1:W-:Y:S01]  /*09a0*/  STS [UR12+0x34], R4 ;  /* 0x00003404ff007988 */ /* 0x0003e2000800080c */
[----:B------:R-:W-:Y:S05]  /*09b0*/  @P2 BRA `(.L_x_26) ;  /* 0x00000000001c2947 */ /* 0x000fea0003800000 */
[----:B-1----:R-:W1:Y:S02]  /*09c0*/  LDS R4, [UR12+0x34] ;  /* 0x0000340cff047984 */ /* 0x002e640008000800 */
[----:B-1----:R-:W-:-:S05]  /*09d0*/  LOP3.LUT R4, R4, 0x38, RZ, 0xb8, !PT ;  /* 0x0000003804047812 */ /* 0x002fca00078eb8ff */
[----:B------:R1:W-:Y:S02]  /*09e0*/  STS [UR12+0x34], R4 ;  /* 0x00003404ff007988 */ /* 0x0003e4000800080c */
.L_x_25:
[----:B------:R-:W-:Y:S05]  /*09f0*/  @P2 BRA `(.L_x_27) ;  /* 0x00000000001c2947 */ /* 0x000fea0003800000 */
[----:B-1-345:R-:W1:Y:S02]  /*0a00*/  LDS R4, [UR12+0x8] ;  /* 0x0000080cff047984 */ /* 0x03ae640008000800 */
[----:B-1----:R-:W-:-:S05]  /*0a10*/  LOP3.LUT R4, R4, 0x780, RZ, 0xb8, !PT ;  /* 0x0000078004047812 */ /* 0x002fca00078eb8ff */
[----:B------:R3:W-:Y:S02]  /*0a20*/  STS [UR12+0x8], R4 ;  /* 0x00000804ff007988 */ /* 0x0007e4000800080c */
.L_x_26:
[----:B------:R-:W-:Y:S05]  /*0a30*/  @P2 BRA `(.L_x_28) ;  /* 0x0000000000282947 */ /* 0x000fea0003800000 */
[----:B-1-3--:R-:W1:Y:S02]  /*0a40*/  LDS R4, [UR12+0x8] ;  /* 0x0000080cff047984 */ /* 0x00ae640008000800 */
[----:B-1----:R-:W-:-:S05]  /*0a50*/  LOP3.LUT R4, R4, 0x1800, RZ, 0xb8, !PT ;  /* 0x0000180004047812 */ /* 0x002fca00078eb8ff */
[----:B------:R1:W-:Y:S02]  /*0a60*/  STS [UR12+0x8], R4 ;  /* 0x00000804ff007988 */ /* 0x0003e4000800080c */
.L_x_27:
[----:B------:R-:W-:Y:S05]  /*0a70*/  @P2 BREAK B2 ;  /* 0x0000000000022942 */ /* 0x000fea0003800000 */
[----:B------:R-:W-:Y:S05]  /*0a80*/  @P2 BRA `(.L_x_29) ;  /* 0x0000000000242947 */ /* 0x000fea0003800000 */
[----:B-1-345:R-:W1:Y:S01]  /*0a90*/  LDS R4, [UR12+0x8] ;  /* 0x0000080cff047984 */ /* 0x03ae620008000800 */
[----:B------:R-:W-:-:S05]  /*0aa0*/  IMAD.MOV.U32 R5, RZ, RZ, 0x6000 ;  /* 0x00006000ff057424 */ /* 0x000fca00078e00ff */
[----:B-1----:R-:W-:-:S04]  /*0ab0*/  LOP3.LUT R4, R4, 0x4000, R5, 0xd8, !PT ;  /* 0x0000400004047812 */ /* 0x002fc800078ed805 */
[----:B------:R-:W-:-:S05]  /*0ac0*/  LOP3.LUT R4, R4, 0x400000, RZ, 0xb8, !PT ;  /* 0x0040000004047812 */ /* 0x000fca00078eb8ff */
[----:B------:R4:W-:Y:S02]  /*0ad0*/  STS [UR12+0x8], R4 ;  /* 0x00000804ff007988 */ /* 0x0009e4000800080c */
.L_x_28:
[----:B------:R-:W-:Y:S05]  /*0ae0*/  BSYNC B2 ;  /* 0x0000000000027941 */ /* 0x000fea0003800000 */
.L_x_24:
[----:B-1-34-:R-:W1:Y:S02]  /*0af0*/  @!P2 LDS R4, [UR12+0x8] ;  /* 0x0000080cff04a984 */ /* 0x01ae640008000800 */
[----:B-1----:R-:W-:-:S05]  /*0b00*/  @!P2 LOP3.LUT R4, R4, 0x8000, RZ, 0xb8, !PT ;  /* 0x000080000404a812 */ /* 0x002fca00078eb8ff */
[----:B------:R1:W-:Y:S02]  /*0b10*/  @!P2 STS [UR12+0x8], R4 ;  /* 0x00000804ff00a988 */ /* 0x0003e4000800080c */
.L_x_29:
[----:B------:R-:W-:Y:S05]  /*0b20*/  BSYNC B3 ;  /* 0x0000000000037941 */ /* 0x000fea0003800000 */
.L_x_23:
[----:B------:R-:W-:Y:S05]  /*0b30*/  WARPSYNC.ALL ;  /* 0x0000000000007948 */ /* 0x000fea0003800000 */
[----:B------:R-:W-:-:S04]  /*0b40*/  UIADD3 UR27, UR5, 0x80, URZ ;  /* 0x00000080051b7890 */ /* 0x000fc8000fffe03f */
[----:B------:R-:W-:-:S04]  /*0b50*/  UIADD3 UR26, UP0, UR27, UR28, URZ ;  /* 0x0000001c1b1a7290 */ /* 0x000fc8000ff1e03f */
[----:B------:R-:W-:Y:S01]  /*0b60*/  ULEA.HI.X.SX32 UR27, UR27, UR29, 0x1, UP0 ;  /* 0x0000001d1b1b7291 */ /* 0x000fe200080f0e3f */
[----:B------:R-:W-:Y:S11]  /*0b70*/  @P0 BRA `(.L_x_30) ;  /* 0x0000000000280947 */ /* 0x000ff60003800000 */
[----:B-1-345:R-:W1:Y:S01]  /*0b80*/  S2R R4, SR_LANEID ;  /* 0x0000000000047919 */ /* 0x03ae620000000000 */
[----:B------:R-:W-:Y:S05]  /*0b90*/  WARPSYNC.ALL ;  /* 0x0000000000007948 */ /* 0x000fea0003800000 */
[----:B-1----:R-:W-:-:S05]  /*0ba0*/  IMAD.SHL.U32 R8, R4, 0x4, RZ ;  /* 0x0000000404087824 */ /* 0x002fca00078e00ff */
[----:B------:R-:W1:Y:S01]  /*0bb0*/  LDS R11, [R8+UR12] ;  /* 0x0000000c080b7984 */ /* 0x000e620008000800 */
[----:B------:R-:W-:-:S05]  /*0bc0*/  IADD3 R4, P1, R8, UR26, RZ ;  /* 0x0000001a08047c10 */ /* 0x000fca000ff3e0ff */
[----:B------:R-:W-:-:S05]  /*0bd0*/  IMAD.X R5, RZ, RZ, UR27, P1 ;  /* 0x0000001bff057e24 */ /* 0x000fca00088e06ff */
[----:B-1----:R1:W3:Y:S01]  /*0be0*/  ATOMG.E.EXCH.STRONG.GPU PT, RZ, [R4], R11 ;  /* 0x0000000b04ff73a8 */ /* 0x0022e200041ee100 */
[----:B------:R-:W-:-:S04]  /*0bf0*/  DEPBAR {5,4,3,2,1,0} ;  /* 0x0000003f0000791a */ /* 0x000fc80000000000 */
[----:B------:R1:W-:Y:S01]  /*0c00*/  UTMACCTL.IV [UR26] ;  /* 0x000000001a0079b9 */ /* 0x0003e20008000000 */
[----:B------:R-:W-:Y:S01]  /*0c10*/  NOP ;  /* 0x0000000000007918 */ /* 0x000fe20000000000 */
.L_x_30:
[----:B------:R-:W-:Y:S05]  /*0c20*/  @P0 BRA `(.L_x_31) ;  /* 0x00000000000c0947 */ /* 0x000fea0003800000 */
[----:B------:R0:W-:Y:S01]  /*0c30*/  UTMACMDFLUSH ;  /* 0x00000000000079b7 */ /* 0x0001e20000000000 */
[----:B------:R-:W-:Y:S05]  /*0c40*/  @P0 BRA `(.L_x_31) ;  /* 0x0000000000040947 */ /* 0x000fea0003800000 */
[----:B------:R-:W-:-:S04]  /*0c50*/  DEPBAR.LE SB0, 0x0 ;  /* 0x000080000000791a */ /* 0x000fc80000000000 */
.L_x_31:
[----:B------:R-:W-:Y:S05]  /*0c60*/  WARPSYNC.ALL ;  /* 0x0000000000007948 */ /* 0x000fea0003800000 */
[----:B---3--:R-:W-:Y:S06]  /*0c70*/  BAR.SYNC.DEFER_BLOCKING 0x0 ;  /* 0x0000000000007b1d */ /* 0x008fec0000010000 */
[----:B------:R-:W-:Y:S02]  /*0c80*/  BSSY B3, `(.L_x_32) ;  /* 0x000000b000037945 */ /* 0x000fe40003800000 */
[----:B------:R-:W-:Y:S06]  /*0c90*/  BAR.SYNC.DEFER_BLOCKING 0x0 ;  /* 0x0000000000007b1d */ /* 0x000fec0000010000 */
[----:B------:R3:W-:Y:S01]  /*0ca0*/  @!P0 STS [R3], RZ ;  /* 0x000000ff03008388 */ /* 0x0007e20000000800 */
[----:B------:R-:W-:Y:S01]  /*0cb0*/  NOP ;  /* 0x0000000000007918 */ /* 0x000fe20000000000 */
[----:B------:R-:W-:Y:S05]  /*0cc0*/  @P2 BRA `(.L_x_33) ;  /* 0x0000000000182947 */ /* 0x000fea0003800000 */
[----:B--23--:R-:W2:Y:S01]  /*0cd0*/  LDS R3, [UR12+0x8] ;  /* 0x0000080cff037984 */ /* 0x00cea20008000800 */
[----:B-1----:R-:W1:Y:S01]  /*0ce0*/  LDC.64 R10, c[0x0][0x220] ;  /* 0x00008800ff0a7b82 */ /* 0x002e620000000a00 */
[----:B----45:R-:W-:Y:S02]  /*0cf0*/  IMAD.MOV.U32 R4, RZ, RZ, 0x70 ;  /* 0x00000070ff047424 */ /* 0x030fe400078e00ff */
[----:B-1----:R1:W-:Y:S03]  /*0d00*/  STS.64 [UR12], R10 ;  /* 0x0000000aff007988 */ /* 0x0023e60008000a0c */
[----:B--2---:R-:W-:-:S05]  /*0d10*/  LOP3.LUT R3, R3, 0x10, R4, 0xd8, !PT ;  /* 0x0000001003037812 */ /* 0x004fca00078ed804 */
[----:B------:R1:W-:Y:S02]  /*0d20*/  STS [UR12+0x8], R3 ;  /* 0x00000803ff007988 */ /* 0x0003e4000800080c */
.L_x_33:
[----:B-1----:R-:W-:Y:S05]  /*0d30*/  BSYNC B3 ;  /* 0x0000000000037941 */ /* 0x002fea0003800000 */
.L_x_32:
[----:B------:R-:W-:Y:S04]  /*0d40*/  BSSY B3, `(.L_x_34) ;  /* 0x0000033000037945 */ /* 0x000fe80003800000 */
[----:B------:R-:W-:Y:S04]  /*0d50*/  BSSY B4, `(.L_x_35) ;  /* 0x000002e000047945 */ /* 0x000fe80003800000 */
[----:B------:R-:W-:Y:S05]  /*0d60*/  @P2 BRA `(.L_x_36) ;  /* 0x0000000000242947 */ /* 0x000fea0003800000 */
[----:B--23--:R-:W1:Y:S01]  /*0d70*/  LDS R3, [UR12+0x34] ;  /* 0x0000340cff037984 */ /* 0x00ce620008000800 */
[----:B----45:R-:W-:-:S05]  /*0d80*/  IMAD.MOV.U32 R4, RZ, RZ, 0x7f000000 ;  /* 0x7f000000ff047424 */ /* 0x030fca00078e00ff */
[----:B-1----:R-:W-:-:S05]  /*0d90*/  LOP3.LUT R3, R3, 0xff000000, R4, 0xb8, !PT ;  /* 0xff00000003037812 */ /* 0x002fca00078eb804 */
[----:B------:R1:W-:Y:S01]  /*0da0*/  STS [UR12+0x34], R3 ;  /* 0x00003403ff007988 */ /* 0x0003e2000800080c */
[----:B------:R-:W-:Y:S05]  /*0db0*/  @P2 BRA `(.L_x_37) ;  /* 0x0000000000182947 */ /* 0x000fea0003800000 */
[----:B-1----:R-:W1:Y:S01]  /*0dc0*/  LDS R3, [UR12+0x38] ;  /* 0x0000380cff037984 */ /* 0x002e620008000800 */
[----:B------:R-:W-:-:S05]  /*0dd0*/  IMAD.MOV.U32 R4, RZ, RZ, 0x3f ;  /* 0x0000003fff047424 */ /* 0x000fca00078e00ff */
[----:B-1----:R-:W-:-:S05]  /*0de0*/  LOP3.LUT R3, R3, 0xff, R4, 0xb8, !PT ;  /* 0x000000ff03037812 */ /* 0x002fca00078eb804 */
[----:B------:R1:W-:Y:S02]  /*0df0*/  STS [UR12+0x38], R3 ;  /* 0x00003803ff007988 */ /* 0x0003e4000800080c */
.L_x_36:
[----:B------:R-:W-:Y:S05]  /*0e00*/  @P2 BRA `(.L_x_38) ;  /* 0x00000000000c2947 */ /* 0x000fea0003800000 */
[----:B------:R1:W-:Y:S02]  /*0e10*/  STS [UR12+0x20], R6 ;  /* 0x00002006ff007988 */ /* 0x0003e4000800080c */
.L_x_37:
[----:B------:R-:W-:Y:S05]  /*0e20*/  @P2 BRA `(.L_x_39) ;  /* 0x0000000000242947 */ /* 0x000fea0003800000 */
[----:B------:R1:W-:Y:S02]  /*0e30*/  STS [UR12+0x24], R2 ;  /* 0x00002402ff007988 */ /* 0x0003e4000800080c */
.L_x_38:
[----:B------:R-:W-:Y:S05]  /*0e40*/  @P2 BRA `(.L_x_40) ;  /* 0x00000000002c2947 */ /* 0x000fea0003800000 */
[----:B-1----:R-:W1:Y:S01]  /*0e50*/  LDS R2, [UR12+0x1c] ;  /* 0x00001c0cff027984 */ /* 0x002e620008000800 */
[----:B------:R-:W4:Y:S02]  /*0e60*/  LDC.64 R10, c[0x0][0x248] ;  /* 0x00009200ff0a7b82 */ /* 0x000f240000000a00 */
[--C-:B----4-:R-:W-:Y:S02]  /*0e70*/  SHF.R.U32.HI R5, RZ, 0x4, R11.reuse ;  /* 0x00000004ff057819 */ /* 0x110fe4000001160b */
[----:B--23--:R-:W-:-:S05]  /*0e80*/  SHF.R.U64 R3, R10, 0x4, R11 ;  /* 0x000000040a037819 */ /* 0x00cfca000000120b */
[----:B------:R2:W-:Y:S01]  /*0e90*/  STS [UR12+0xc], R3 ;  /* 0x00000c03ff007988 */ /* 0x0005e2000800080c */
[----:B-1----:R-:W-:-:S05]  /*0ea0*/  LOP3.LUT R2, R2, 0xf, R5, 0xb8, !PT ;  /* 0x0000000f02027812 */ /* 0x002fca00078eb805 */
[----:B------:R2:W-:Y:S02]  /*0eb0*/  STS [UR12+0x1c], R2 ;  /* 0x00001c02ff007988 */ /* 0x0005e4000800080c */
.L_x_39:
[----:B------:R-:W-:Y:S05]  /*0ec0*/  @P2 BRA `(.L_x_41) ;  /* 0x00000000001c2947 */ /* 0x000fea0003800000 */
[----:B--2---:R-:W2:Y:S02]  /*0ed0*/  LDS R2, [UR12+0x34] ;  /* 0x0000340cff027984 */ /* 0x004ea40008000800 */
[----:B--2---:R-:W-:-:S05]  /*0ee0*/  LOP3.LUT R2, R2, 0x7, RZ, 0xb8, !PT ;  /* 0x0000000702027812 */ /* 0x004fca00078eb8ff */
[----:B------:R2:W-:Y:S02]  /*0ef0*/  STS [UR12+0x34], R2 ;  /* 0x00003402ff007988 */ /* 0x0005e4000800080c */
.L_x_40:
[----:B------:R-:W-:Y:S05]  /*0f00*/  @P2 BRA `(.L_x_42) ;  /* 0x00000000001c2947 */ /* 0x000fea0003800000 */
[----:B-12---:R-:W1:Y:S02]  /*0f10*/  LDS R2, [UR12+0x34] ;  /* 0x0000340cff027984 */ /* 0x006e640008000800 */
[----:B-1----:R-:W-:-:S05]  /*0f20*/  LOP3.LUT R2, R2, 0x38, RZ, 0xb8, !PT ;  /* 0x0000003802027812 */ /* 0x002fca00078eb8ff */
[----:B------:R1:W-:Y:S02]  /*0f30*/  STS [UR12+0x34], R2 ;  /* 0x00003402ff007988 */ /* 0x0003e4000800080c */
.L_x_41:
[----:B------:R-:W-:Y:S05]  /*0f40*/  @P2 BRA `(.L_x_43) ;  /* 0x00000000001c2947 */ /* 0x000fea0003800000 */
[----:B-12---:R-:W1:Y:S02]  /*0f50*/  LDS R2, [UR12+0x8] ;  /* 0x0000080cff027984 */ /* 0x006e640008000800 */
[----:B-1----:R-:W-:-:S05]  /*0f60*/  LOP3.LUT R2, R2, 0x780, RZ, 0xb8, !PT ;  /* 0x0000078002027812 */ /* 0x002fca00078eb8ff */
[----:B------:R1:W-:Y:S02]  /*0f70*/  STS [UR12+0x8], R2 ;  /* 0x00000802ff007988 */ /* 0x0003e4000800080c */
.L_x_42:
[----:B------:R-:W-:Y:S05]  /*0f80*/  @P2 BRA `(.L_x_44) ;  /* 0x0000000000282947 */ /* 0x000fea0003800000 */
[----:B-12---:R-:W1:Y:S02]  /*0f90*/  LDS R2, [UR12+0x8] ;  /* 0x0000080cff027984 */ /* 0x006e640008000800 */
[----:B-1----:R-:W-:-:S05]  /*0fa0*/  LOP3.LUT R2, R2, 0x1800, RZ, 0xb8, !PT ;  /* 0x0000180002027812 */ /* 0x002fca00078eb8ff */
[----:B------:R1:W-:Y:S02]  /*0fb0*/  STS [UR12+0x8], R2 ;  /* 0x00000802ff007988 */ /* 0x0003e4000800080c */
.L_x_43:
[----:B------:R-:W-:Y:S05]  /*0fc0*/  @P2 BREAK B4 ;  /* 0x0000000000042942 */ /* 0x000fea0003800000 */
[----:B------:R-:W-:Y:S05]  /*0fd0*/  @P2 BRA `(.L_x_45) ;  /* 0x0000000000242947 */ /* 0x000fea0003800000 */
[----:B-12---:R-:W1:Y:S01]  /*0fe0*/  LDS R2, [UR12+0x8] ;  /* 0x0000080cff027984 */ /* 0x006e620008000800 */
[----:B---3--:R-:W-:-:S05]  /*0ff0*/  IMAD.MOV.U32 R3, RZ, RZ, 0x6000 ;  /* 0x00006000ff037424 */ /* 0x008fca00078e00ff */
[----:B-1----:R-:W-:-:S04]  /*1000*/  LOP3.LUT R2, R2, 0x6000, R3, 0xd8, !PT ;  /* 0x0000600002027812 */ /* 0x002fc800078ed803 */
[----:B------:R-:W-:-:S05]  /*1010*/  LOP3.LUT R2, R2, 0x400000, RZ, 0xb8, !PT ;  /* 0x0040000002027812 */ /* 0x000fca00078eb8ff */
[----:B------:R1:W-:Y:S02]  /*1020*/  STS [UR12+0x8], R2 ;  /* 0x00000802ff007988 */ /* 0x0003e4000800080c */
.L_x_44:
[----:B------:R-:W-:Y:S05]  /*1030*/  BSYNC B4 ;  /* 0x0000000000047941 */ /* 0x000fea0003800000 */
.L_x_35:
[----:B-12---:R-:W1:Y:S02]  /*1040*/  @!P2 LDS R2, [UR12+0x8] ;  /* 0x0000080cff02a984 */ /* 0x006e640008000800 */
[----:B-1----:R-:W-:-:S05]  /*1050*/  @!P2 LOP3.LUT R2, R2, 0x8000, RZ, 0xb8, !PT ;  /* 0x000080000202a812 */ /* 0x002fca00078eb8ff */
[----:B------:R1:W-:Y:S02]  /*1060*/  @!P2 STS [UR12+0x8], R2 ;  /* 0x00000802ff00a988 */ /* 0x0003e4000800080c */
.L_x_45:
[----:B------:R-:W-:Y:S05]  /*1070*/  BSYNC B3 ;  /* 0x0000000000037941 */ /* 0x000fea0003800000 */
.L_x_34:
[----:B------:R-:W-:Y:S05]  /*1080*/  WARPSYNC.ALL ;  /* 0x0000000000007948 */ /* 0x000fea0003800000 */
[----:B------:R-:W-:Y:S01]  /*1090*/  UIADD3 UR5, UR5, 0x100, URZ ;  /* 0x0000010005057890 */ /* 0x000fe2000fffe03f */
[----:B------:R-:W-:Y:S02]  /*10a0*/  ISETP.GE.AND P1, PT, R9, 0x1, PT ;  /* 0x000000010900780c */ /* 0x000fe40003f26270 */
[----:B------:R-:W-:Y:S02]  /*10b0*/  CS2R R24, SRZ ;  /* 0x0000000000187805 */ /* 0x000fe4000001ff00 */
[----:B------:R-:W-:Y:S01]  /*10c0*/  CS2R R26, SRZ ;  /* 0x00000000001a7805 */ /* 0x000fe2000001ff00 */
[----:B------:R-:W-:Y:S01]  /*10d0*/  UIADD3 UR28, UP0, UR5, UR28, URZ ;  /* 0x0000001c051c7290 */ /* 0x000fe2000ff1e03f */
[----:B------:R-:W-:-:S02]  /*10e0*/  CS2R R28, SRZ ;  /* 0x00000000001c7805 */ /* 0x000fc4000001ff00 */
[----:B------:R-:W-:Y:S02]  /*10f0*/  CS2R R30, SRZ ;  /* 0x00000000001e7805 */ /* 0x000fe4000001ff00 */
[----:B------:R-:W-:Y:S01]  /*1100*/  CS2R R32, SRZ ;  /* 0x0000000000207805 */ /* 0x000fe2000001ff00 */
[----:B------:R-:W-:Y:S01]  /*1110*/  ULEA.HI.X.SX32 UR29, UR5, UR29, 0x1, UP0 ;  /* 0x0000001d051d7291 */ /* 0x000fe200080f0e3f */
[----:B------:R-:W-:Y:S01]  /*1120*/  IMAD.MOV.U32 R34, RZ, RZ, RZ ;  /* 0x000000ffff227224 */ /* 0x000fe200078e00ff */
[----:B------:R-:W-:Y:S10]  /*1130*/  @P0 BRA `(.L_x_46) ;  /* 0x0000000000280947 */ /* 0x000ff40003800000 */
[----:B-12---:R-:W4:Y:S01]  /*1140*/  S2R R2, SR_LANEID ;  /* 0x0000000000027919 */ /* 0x006f220000000000 */
[----:B------:R-:W-:Y:S05]  /*1150*/  WARPSYNC.ALL ;  /* 0x0000000000007948 */ /* 0x000fea0003800000 */
[----:B----45:R-:W-:-:S05]  /*1160*/  IMAD.SHL.U32 R4, R2, 0x4, RZ ;  /* 0x0000000402047824 */ /* 0x030fca00078e00ff */
[----:B------:R-:W1:Y:S01]  /*1170*/  LDS R5, [R4+UR12] ;  /* 0x0000000c04057984 */ /* 0x000e620008000800 */
[----:B------:R-:W-:-:S05]  /*1180*/  IADD3 R2, P3, R4, UR28, RZ ;  /* 0x0000001c04027c10 */ /* 0x000fca000ff7e0ff */
[----:B---3--:R-:W-:-:S05]  /*1190*/  IMAD.X R3, RZ, RZ, UR29, P3 ;  /* 0x0000001dff037e24 */ /* 0x008fca00098e06ff */
[----:B-1----:R1:W2:Y:S01]  /*11a0*/  ATOMG.E.EXCH.STRONG.GPU PT, RZ, [R2], R5 ;  /* 0x0000000502ff73a8 */ /* 0x0022a200041ee100 */
[----:B------:R-:W-:-:S04]  /*11b0*/  DEPBAR {5,4,3,2,1,0} ;  /* 0x0000003f0000791a */ /* 0x000fc80000000000 */
[----:B------:R1:W-:Y:S01]  /*11c0*/  UTMACCTL.IV [UR28] ;  /* 0x000000001c0079b9 */ /* 0x0003e20008000000 */
[----:B------:R-:W-:Y:S01]  /*11d0*/  NOP ;  /* 0x0000000000007918 */ /* 0x000fe20000000000 */
.L_x_46:
[----:B------:R-:W-:Y:S05]  /*11e0*/  @P0 BRA `(.L_x_47) ;  /* 0x00000000000c0947 */ /* 0x000fea0003800000 */
[----:B------:R0:W-:Y:S01]  /*11f0*/  UTMACMDFLUSH ;  /* 0x00000000000079b7 */ /* 0x0001e20000000000 */
[----:B------:R-:W-:Y:S05]  /*1200*/  @P0 BRA `(.L_x_47) ;  /* 0x0000000000040947 */ /* 0x000fea0003800000 */
[----:B------:R-:W-:-:S04]  /*1210*/  DEPBAR.LE SB0, 0x0 ;  /* 0x000080000000791a */ /* 0x000fc80000000000 */
.L_x_47:
[----:B------:R-:W-:Y:S05]  /*1220*/  WARPSYNC.ALL ;  /* 0x0000000000007948 */ /* 0x000fea0003800000 */
[----:B--2---:R-:W-:Y:S01]  /*1230*/  BAR.SYNC.DEFER_BLOCKING 0x0 ;  /* 0x0000000000007b1d */ /* 0x004fe20000010000 */
[----:B------:R-:W-:Y:S01]  /*1240*/  USHF.L.U32 UR19, UR30, 0x6, URZ ;  /* 0x000000061e137899 */ /* 0x000fe2000800063f */
[----:B------:R-:W-:Y:S01]  /*1250*/  IMAD.MOV.U32 R35, RZ, RZ, RZ ;  /* 0x000000ffff237224 */ /* 0x000fe200078e00ff */
[----:B------:R-:W-:Y:S02]  /*1260*/  CS2R R36, SRZ ;  /* 0x0000000000247805 */ /* 0x000fe4000001ff00 */
[----:B------:R-:W-:-:S02]  /*1270*/  CS2R R38, SRZ ;  /* 0x0000000000267805 */ /* 0x000fc4000001ff00 */
[----:B------:R-:W-:Y:S01]  /*1280*/  CS2R R40, SRZ ;  /* 0x0000000000287805 */ /* 0x000fe2000001ff00 */
[----:B------:R-:W-:Y:S01]  /*1290*/  VOTEU.ALL UP0, P2 ;  /* 0x00000000003f7886 */ /* 0x000fe20001000000 */
[----:B------:R-:W-:Y:S01]  /*12a0*/  UMOV UR6, 0x1 ;  /* 0x0000000100067882 */ /* 0x000fe20000000000 */
[----:B------:R-:W-:Y:S01]  /*12b0*/  VOTEU.ALL UP1, P2 ;  /* 0x00000000003f7886 */ /* 0x000fe20001020000 */
[----:B------:R-:W-:Y:S01]  /*12c0*/  VOTEU.ALL UP2, P2 ;  /* 0x00000000003f7886 */ /* 0x000fe20001040000 */
[----:B------:R-:W-:Y:S01]  /*12d0*/  VOTEU.ALL UP3, P2 ;  /* 0x00000000003f7886 */ /* 0x000fe20001060000 */
[----:B------:R-:W-:-:S04]  /*12e0*/  @!UP0 UIADD3 UR8, -UR6, 0x100000, URZ ;  /* 0x0010000006088890 */ /* 0x000fc8000fffe13f */
[----:B------:R-:W-:Y:S02]  /*12f0*/  @!UP0 USHF.L.U32 UR9, UR8, 0xb, URZ ;  /* 0x0000000b08098899 */ /* 0x000fe4000800063f */
[----:B------:R-:W-:Y:S01]  /*1300*/  @!UP0 USHF.L.U32 UR8, UR8, 0x1, URZ ;  /* 0x0000000108088899 */ /* 0x000fe2000800063f */
[----:B------:R-:W-:Y:S01]  /*1310*/  CS2R R42, SRZ ;  /* 0x00000000002a7805 */ /* 0x000fe2000001ff00 */
        /* <DEDUP_REMOVED lines=12> */
[----:B------:R-:W-:Y:S01]  /*13e0*/  VOTEU.ALL UP0, P2 ;  /* 0x00000000003f7886 */ /* 0x000fe20001000000 */
[----:B------:R-:W-:Y:S02]  /*13f0*/  CS2R R50, SRZ ;  /* 0x0000000000327805 */ /* 0x000fe4000001ff00 */
[----:B------:R-:W-:Y:S02]  /*1400*/  CS2R R52, SRZ ;  /* 0x0000000000347805 */ /* 0x000fe4000001ff00 */
[----:B------:R-:W-:Y:S01]  /*1410*/  CS2R R54, SRZ ;  /* 0x0000000000367805 */ /* 0x000fe2000001ff00 */
[----:B------:R-:W2:Y:S02]  /*1420*/  FENCE.VIEW.ASYNC.S ;  /* 0x00000000000073c6 */ /* 0x000ea40000000000 */
[----:B--2---:R-:W2:Y:S02]  /*1430*/  @!UP0 SYNCS.EXCH.64 URZ, [UR12+0xc000], UR8 ;  /* 0x00c000080c3f85b2 */ /* 0x004ea40008000100 */
[----:B--2---:R-:W-:Y:S06]  /*1440*/  BAR.SYNC.DEFER_BLOCKING 0x0 ;  /* 0x0000000000007b1d */ /* 0x004fec0000010000 */
[----:B------:R2:W4:Y:S02]  /*1450*/  @!UP1 SYNCS.EXCH.64 URZ, [UR12+0xc008], UR10 ;  /* 0x00c0080a0c3f95b2 */ /* 0x0005240008000100 */
[----:B----4-:R-:W-:Y:S01]  /*1460*/  BAR.SYNC.DEFER_BLOCKING 0x0 ;  /* 0x0000000000007b1d */ /* 0x010fe20000010000 */
[----:B--2---:R-:W-:-:S05]  /*1470*/  USHF.L.U32 UR11, UR31, 0x7, URZ ;  /* 0x000000071f0b7899 */ /* 0x004fca000800063f */
[----:B------:R2:W4:Y:S02]  /*1480*/  @!UP2 SYNCS.EXCH.64 URZ, [UR12+0xc010], UR14 ;  /* 0x00c0100e0c3fa5b2 */ /* 0x0005240008000100 */
[----:B----4-:R-:W-:Y:S06]  /*1490*/  BAR.SYNC.DEFER_BLOCKING 0x0 ;  /* 0x0000000000007b1d */ /* 0x010fec0000010000 */
[----:B------:R2:W4:Y:S01]  /*14a0*/  @!UP3 SYNCS.EXCH.64 URZ, [UR12+0xc018], UR6 ;  /* 0x00c018060c3fb5b2 */ /* 0x0005220008000100 */
[----:B------:R-:W-:Y:S05]  /*14b0*/  @!P1 BRA `(.L_x_48) ;  /* 0x0000000400489947 */ /* 0x000fea0003800000 */
[----:B-1----:R-:W-:Y:S02]  /*14c0*/  SHF.R.U32.HI R2, RZ, 0x5, R0 ;  /* 0x00000005ff027819 */ /* 0x002fe40000011600 */
[----:B------:R-:W-:Y:S02]  /*14d0*/  CS2R R24, SRZ ;  /* 0x0000000000187805 */ /* 0x000fe4000001ff00 */
[----:B------:R-:W-:Y:S02]  /*14e0*/  CS2R R26, SRZ ;  /* 0x00000000001a7805 */ /* 0x000fe4000001ff00 */
[----:B------:R-:W-:Y:S02]  /*14f0*/  CS2R R28, SRZ ;  /* 0x00000000001c7805 */ /* 0x000fe4000001ff00 */
[----:B------:R-:W-:Y:S02]  /*1500*/  R2UR UR13, R2 ;  /* 0x00000000020d72ca */ /* 0x000fe400000e0000 */
[----:B------:R-:W-:-:S02]  /*1510*/  CS2R R30, SRZ ;  /* 0x00000000001e7805 */ /* 0x000fc4000001ff00 */
[----:B------:R-:W-:Y:S02]  /*1520*/  CS2R R32, SRZ ;  /* 0x0000000000207805 */ /* 0x000fe4000001ff00 */
[----:B------:R-:W-:Y:S02]  /*1530*/  CS2R R34, SRZ ;  /* 0x0000000000227805 */ /* 0x000fe4000001ff00 */
[----:B------:R-:W-:Y:S02]  /*1540*/  CS2R R36, SRZ ;  /* 0x0000000000247805 */ /* 0x000fe4000001ff00 */
[----:B------:R-:W-:Y:S02]  /*1550*/  CS2R R38, SRZ ;  /* 0x0000000000267805 */ /* 0x000fe4000001ff00 */
[----:B------:R-:W-:Y:S02]  /*1560*/  CS2R R40, SRZ ;  /* 0x0000000000287805 */ /* 0x000fe4000001ff00 */
[----:B------:R-:W-:-:S02]  /*1570*/  CS2R R42, SRZ ;  /* 0x00000000002a7805 */ /* 0x000fc4000001ff00 */
[----:B------:R-:W-:Y:S02]  /*1580*/  CS2R R44, SRZ ;  /* 0x00000000002c7805 */ /* 0x000fe4000001ff00 */
[----:B------:R-:W-:Y:S02]  /*1590*/  CS2R R46, SRZ ;  /* 0x00000000002e7805 */ /* 0x000fe4000001ff00 */
[----:B------:R-:W-:Y:S02]  /*15a0*/  CS2R R48, SRZ ;  /* 0x0000000000307805 */ /* 0x000fe4000001ff00 */
[----:B------:R-:W-:Y:S02]  /*15b0*/  CS2R R50, SRZ ;  /* 0x0000000000327805 */ /* 0x000fe4000001ff00 */
[----:B------:R-:W-:Y:S02]  /*15c0*/  CS2R R52, SRZ ;  /* 0x0000000000347805 */ /* 0x000fe4000001ff00 */
[----:B------:R-:W-:Y:S01]  /*15d0*/  CS2R R54, SRZ ;  /* 0x0000000000367805 */ /* 0x000fe2000001ff00 */
[----:B------:R-:W-:Y:S01]  /*15e0*/  UMOV UR5, URZ ;  /* 0x0000003f00057c82 */ /* 0x000fe20008000000 */
[----:B------:R-:W-:-:S05]  /*15f0*/  UMOV UR18, URZ ;  /* 0x0000003f00127c82 */ /* 0x000fca0008000000 */
.L_x_50:
[----:B----4-:R-:W-:Y:S01]  /*1600*/  BAR.SYNC.DEFER_BLOCKING 0x0 ;  /* 0x0000000000007b1d */ /* 0x010fe20000010000 */
[----:B------:R-:W-:Y:S01]  /*1610*/  ULEA UR20, UR5, UR12, 0x3 ;  /* 0x0000000c05147291 */ /* 0x000fe2000f8e183f */
[----:B------:R-:W-:Y:S01]  /*1620*/  @!P2 IMAD.MOV.U32 R2, RZ, RZ, 0x3000 ;  /* 0x00003000ff02a424 */ /* 0x000fe200078e00ff */
[----:B------:R-:W-:Y:S01]  /*1630*/  ELECT P0, URZ, PT ;  /* 0x00000000003f782f */ /* 0x000fe20003800000 */
[----:B------:R-:W-:-:S03]  /*1640*/  ULEA UR16, UR5, UR12, 0xc ;  /* 0x0000000c05107291 */ /* 0x000fc6000f8e603f */
[----:B------:R-:W-:Y:S02]  /*1650*/  ISETP.LT.U32.AND P0, PT, R7, 0x20, P0 ;  /* 0x000000200700780c */ /* 0x000fe40000701070 */
[----:B------:R-:W-:Y:S01]  /*1660*/  ELECT P1, URZ, PT ;  /* 0x00000000003f782f */ /* 0x000fe20003820000 */
[----:B------:R-:W-:-:S03]  /*1670*/  UIADD3 UR16, UR16, 0x8000, URZ ;  /* 0x0000800010107890 */ /* 0x000fc6000fffe03f */
[----:B------:R-:W-:Y:S01]  /*1680*/  ISETP.LT.U32.AND P1, PT, R7, 0x20, P1 ;  /* 0x000000200700780c */ /* 0x000fe20000f21070 */
[----:B------:R-:W-:Y:S01]  /*1690*/  ULEA UR8, UR5, UR12, 0xd ;  /* 0x0000000c05087291 */ /* 0x000fe2000f8e683f */
[----:B------:R-:W-:-:S05]  /*16a0*/  UMOV UR10, UR18 ;  /* 0x00000012000a7c82 */ /* 0x000fca0008000000 */
[----:B------:R-:W-:Y:S01]  /*16b0*/  VOTEU.ANY UP0, P0 ;  /* 0x00000000003f7886 */ /* 0x000fe20000000100 */
[----:B------:R-:W-:Y:S01]  /*16c0*/  VOTEU.ANY UP2, P0 ;  /* 0x00000000003f7886 */ /* 0x000fe20000040100 */
[----:B------:R1:W-:Y:S03]  /*16d0*/  @!P2 SYNCS.ARRIVE.TRANS64 RZ, [UR20+0xc000], R2 ;  /* 0x00c00002ffffa9a7 */ /* 0x0003e60008000014 */
[----:B------:R-:W-:Y:S01]  /*16e0*/  @UP0 UIADD3 UR17, UR20, 0xc000, URZ ;  /* 0x0000c00014110890 */ /* 0x000fe2000fffe03f */
[----:B--2---:R-:W-:Y:S01]  /*16f0*/  @UP0 UMOV UR6, UR24 ;  /* 0x0000001800060c82 */ /* 0x004fe20008000000 */
[----:B------:R-:W-:Y:S01]  /*1700*/  @UP0 UMOV UR7, UR25 ;  /* 0x0000001900070c82 */ /* 0x000fe20008000000 */
[----:B------:R-:W-:Y:S01]  /*1710*/  BAR.SYNC.DEFER_BLOCKING 0x0 ;  /* 0x0000000000007b1d */ /* 0x000fe20000010000 */
[----:B-1----:R-:W-:-:S05]  /*1720*/  IMAD.U32 R2, RZ, RZ, UR4 ;  /* 0x00000004ff027e24 */ /* 0x002fca000f8e00ff */
[----:B------:R-:W-:Y:S01]  /*1730*/  VOTEU.ANY UP1, P1 ;  /* 0x00000000003f7886 */ /* 0x000fe20000820100 */
[----:B------:R-:W-:Y:S01]  /*1740*/  VOTEU.ANY UP3, P1 ;  /* 0x00000000003f7886 */ /* 0x000fe20000860100 */
[----:B------:R-:W-:-:S03]  /*1750*/  SHF.L.U32 R2, R2, 0x1f, RZ ;  /* 0x0000001f02027819 */ /* 0x000fc600000006ff */
[----:B------:R-:W-:Y:S01]  /*1760*/  @UP1 UIADD3 UR9, UR20, 0xc000, URZ ;  /* 0x0000c00014091890 */ /* 0x000fe2000fffe03f */
[----:B------:R-:W-:Y:S01]  /*1770*/  @UP1 UMOV UR14, UR26 ;  /* 0x0000001a000e1c82 */ /* 0x000fe20008000000 */
[----:B------:R-:W-:Y:S01]  /*1780*/  @UP1 UMOV UR15, UR27 ;  /* 0x0000001b000f1c82 */ /* 0x000fe20008000000 */
[----:B------:R1:W-:Y:S01]  /*1790*/  @UP2 UTMALDG.2D [UR16], [UR6] ;  /* 0x00000010060025b4 */ /* 0x0003e20008008000 */
[----:B------:R2:W-:Y:S06]  /*17a0*/  MEMBAR.ALL.CTA ;  /* 0x0000000000007992 */ /* 0x0005ec0000008000 */
[----:B--2---:R-:W2:Y:S02]  /*17b0*/  FENCE.VIEW.ASYNC.S ;  /* 0x00000000000073c6 */ /* 0x004ea40000000000 */
[----:B--2---:R-:W-:Y:S06]  /*17c0*/  BAR.SYNC.DEFER_BLOCKING 0x0 ;  /* 0x0000000000007b1d */ /* 0x004fec0000010000 */
[----:B------:R1:W-:Y:S02]  /*17d0*/  @UP3 UTMALDG.2D [UR8], [UR14] ;  /* 0x000000080e0035b4 */ /* 0x0003e40008008000 */
[----:B------:R-:W-:Y:S06]  /*17e0*/  BAR.SYNC.DEFER_BLOCKING 0x0 ;  /* 0x0000000000007b1d */ /* 0x000fec0000010000 */
[----:B------:R-:W2:Y:S02]  /*17f0*/  SYNCS.PHASECHK.TRANS64.TRYWAIT P0, [UR20+0xc000], R2 ;  /* 0x00c00002ff0075a7 */ /* 0x000ea40008000154 */
[----:B-12---:R-:W-:Y:S05]  /*1800*/  @!P0 BRA `(.L_x_49) ;  /* 0x00000004008c8947 */ /* 0x006fea0003800000 */
.L_x_51:
[----:B------:R-:W-:Y:S01]  /*1810*/  USHF.L.U32 UR6, UR13, 0x6, URZ ;  /* 0x000000060d067899 */ /* 0x000fe2000800063f */
[----:B------:R-:W-:Y:S02]  /*1820*/  WARPGROUP.DEPBAR.LE gsb0, 0x0 ;  /* 0x00008000000079c5 */ /* 0x000fe40000010000 */
[----:B------:R-:W-:Y:S01]  /*1830*/  USHF.R.U32.HI UR7, URZ, 0x4, UR16 ;  /* 0x000000043f077899 */ /* 0x000fe20008011610 */
[----:B------:R-:W-:Y:S01]  /*1840*/  WARPGROUP.ARRIVE ;  /* 0x00000000000079c5 */ /* 0x000fe20000000000 */
[----:B------:R-:W-:Y:S01]  /*1850*/  ULOP3.LUT UR6, UR6, 0x100, URZ, 0xc0, !UPT ;  /* 0x0000010006067892 */ /* 0x000fe2000f8ec03f */
[----:B------:R-:W1:Y:S01]  /*1860*/  LDC R2, c[0x0][0x230] ;  /* 0x00008c00ff027b82 */ /* 0x000e620000000800 */
[----:B------:R-:W-:Y:S01]  /*1870*/  UMOV UR21, 0x80000020 ;  /* 0x8000002000157882 */ /* 0x000fe20000000000 */
[----:B------:R-:W-:Y:S01]  /*1880*/  UMOV UR23, 0x80000020 ;  /* 0x8000002000177882 */ /* 0x000fe20000000000 */
[----:B------:R-:W-:Y:S02]  /*1890*/  ULEA.HI UR8, UR8, UR6, URZ, 0x1c ;  /* 0x0000000608087291 */ /* 0x000fe4000f8fe03f */
[----:B------:R-:W-:-:S02]  /*18a0*/  USGXT.U32 UR6, UR7, 0xe ;  /* 0x0000000e0706789a */ /* 0x000fc40008000000 */
[----:B------:R-:W-:Y:S02]  /*18b0*/  ULOP3.LUT UR8, UR8, 0x3fff, URZ, 0xc0, !UPT ;  /* 0x00003fff08087892 */ /* 0x000fe4000f8ec03f */
[----:B------:R-:W-:Y:S01]  /*18c0*/  UIADD3 UR18, UR18, 0x40, URZ ;  /* 0x0000004012127890 */ /* 0x000fe2000fffe03f */
[----:B------:R-:W-:Y:S02]  /*18d0*/  UMOV UR7, URZ ;  /* 0x0000003f00077c82 */ /* 0x000fe40008000000 */
[----:B------:R-:W-:Y:S01]  /*18e0*/  UMOV UR20, UR6 ;  /* 0x0000000600147c82 */ /* 0x000fe20008000000 */
[----:B------:R-:W-:Y:S01]  /*18f0*/  UIADD3 UR5, UR5, 0x1, URZ ;  /* 0x0000000105057890 */ /* 0x000fe2000fffe03f */
[----:B------:R-:W-:Y:S01]  /*1900*/  UMOV UR22, UR8 ;  /* 0x0000000800167c82 */ /* 0x000fe20008000000 */
[----:B------:R-:W-:Y:S01]  /*1910*/  UMOV UR9, URZ ;  /* 0x0000003f00097c82 */ /* 0x000fe20008000000 */
[----:B------:R-:W-:Y:S01]  /*1920*/  QGMMA.64x64x32.F32.E4M3.E4M3 R24, gdesc[UR20], R24 ;  /* 0x00e00000141879f3 */ /* 0x000fe20008700818 */
[----:B------:R-:W-:Y:S01]  /*1930*/  UMOV UR22, 0xfffffffe ;  /* 0xfffffffe00167882 */ /* 0x000fe20000000000 */
[----:B------:R-:W-:Y:S01]  /*1940*/  UMOV UR23, 0x7fffffdf ;  /* 0x7fffffdf00177882 */ /* 0x000fe20000000000 */
[----:B------:R-:W-:-:S02]  /*1950*/  UISETP.NE.U32.AND UP0, UPT, UR5, 0x4, UPT ;  /* 0x000000040500788c */ /* 0x000fc4000bf05070 */
[----:B------:R-:W-:Y:S01]  /*1960*/  UIADD3.64 UR20, UR6, -UR22, URZ ;  /* 0x8000001606147297 */ /* 0x000fe2000fffe03f */
[----:B-1----:R-:W-:Y:S01]  /*1970*/  ISETP.LE.AND P0, PT, R2, UR18, PT ;  /* 0x0000001202007c0c */ /* 0x002fe2000bf03270 */
[----:B------:R-:W-:Y:S02]  /*1980*/  UIADD3.64 UR22, UR8, -UR22, URZ ;  /* 0x8000001608167297 */ /* 0x000fe4000fffe03f */
[----:B------:R-:W-:Y:S02]  /*1990*/  USEL UR6, URZ, 0x1, UP0 ;  /* 0x000000013f067887 */ /* 0x000fe40008000000 */
[----:B------:R-:W-:Y:S02]  /*19a0*/  USEL UR5, UR5, URZ, UP0 ;  /* 0x0000003f05057287 */ /* 0x000fe40008000000 */
[----:B------:R-:W-:-:S03]  /*19b0*/  ULOP3.LUT UR4, UR4, UR6, URZ, 0x3c, !UPT ;  /* 0x0000000604047292 */ /* 0x000fc6000f8e3c3f */
[----:B------:R-:W-:Y:S03]  /*19c0*/  QGMMA.64x64x32.F32.E4M3.E4M3 R24, gdesc[UR20], R24, gsb0 ;  /* 0x00e00000141879f3 */ /* 0x000fe60008000818 */
[----:B------:R-:W-:Y:S06]  /*19d0*/  @!P0 BRA `(.L_x_50) ;  /* 0xfffffffc00088947 */ /* 0x000fec000383ffff */
.L_x_48:
[----:B------:R-:W-:Y:S02]  /*19e0*/  WARPGROUP.DEPBAR.LE gsb0, 0x0 ;  /* 0x00008000000079c5 */ /* 0x000fe40000010000 */
[----:B----4-:R-:W-:Y:S01]  /*19f0*/  BAR.SYNC.DEFER_BLOCKING 0x0 ;  /* 0x0000000000007b1d */ /* 0x010fe20000010000 */
[C---:B-1----:R-:W-:Y:S01]  /*1a00*/  IMAD.SHL.U32 R2, R0.reuse, 0x40, RZ ;  /* 0x0000004000027824 */ /* 0x042fe200078e00ff */
[C---:B---3--:R-:W-:Y:S01]  /*1a10*/  LOP3.LUT R3, R0.reuse, 0x1c, RZ, 0xc0, !PT ;  /* 0x0000001c00037812 */ /* 0x048fe200078ec0ff */
[----:B-----5:R-:W-:Y:S01]  /*1a20*/  IMAD.SHL.U32 R4, R0, 0x2, RZ ;  /* 0x0000000200047824 */ /* 0x020fe200078e00ff */
[----:B------:R-:W-:Y:S02]  /*1a30*/  SHF.R.U32.HI R0, RZ, 0x1, R0 ;  /* 0x00000001ff007819 */ /* 0x000fe40000011600 */
[----:B------:R-:W-:Y:S02]  /*1a40*/  ELECT P0, URZ, PT ;  /* 0x00000000003f782f */ /* 0x000fe40003800000 */
[----:B------:R-:W-:Y:S01]  /*1a50*/  LOP3.LUT R2, R2, 0x1800, RZ, 0xc0, !PT ;  /* 0x0000180002027812 */ /* 0x000fe200078ec0ff */
[----:B------:R-:W-:Y:S01]  /*1a60*/  UMOV UR13, UR11 ;  /* 0x0000000b000d7c82 */ /* 0x000fe20008000000 */
[----:B------:R-:W-:Y:S01]  /*1a70*/  LOP3.LUT R4, R4, 0x6, RZ, 0xc0, !PT ;  /* 0x0000000604047812 */ /* 0x000fe200078ec0ff */
[----:B--2---:R-:W-:Y:S01]  /*1a80*/  UMOV UR14, UR19 ;  /* 0x00000013000e7c82 */ /* 0x004fe20008000000 */
[----:B------:R-:W-:Y:S01]  /*1a90*/  F2FP.SATFINITE.E4M3.F32.PACK_AB_MERGE_C R24, R25, R24, RZ ;  /* 0x000000181918723e */ /* 0x000fe200048070ff */
[----:B------:R-:W-:Y:S01]  /*1aa0*/  IMAD R2, R3, 0x20, R2 ;  /* 0x0000002003027824 */ /* 0x000fe200078e0202 */
[----:B------:R-:W-:Y:S01]  /*1ab0*/  F2FP.SATFINITE.E4M3.F32.PACK_AB_MERGE_C R26, R27, R26, RZ ;  /* 0x0000001a1b1a723e */ /* 0x000fe200048070ff */
[----:B------:R-:W-:Y:S01]  /*1ac0*/  IMAD R3, R3, 0x4, R4 ;  /* 0x0000000403037824 */ /* 0x000fe200078e0204 */
[----:B------:R-:W-:-:S02]  /*1ad0*/  F2FP.SATFINITE.E4M3.F32.PACK_AB_MERGE_C R28, R29, R28, RZ ;  /* 0x0000001c1d1c723e */ /* 0x000fc400048070ff */
[----:B------:R-:W-:Y:S01]  /*1ae0*/  F2FP.SATFINITE.E4M3.F32.PACK_AB_MERGE_C R30, R31, R30, RZ ;  /* 0x0000001e1f1e723e */ /* 0x000fe200048070ff */
[----:B------:R-:W-:Y:S01]  /*1af0*/  IMAD.IADD R3, R2, 0x1, R3 ;  /* 0x0000000102037824 */ /* 0x000fe200078e0203 */
[----:B------:R-:W-:Y:S02]  /*1b00*/  F2FP.SATFINITE.E4M3.F32.PACK_AB_MERGE_C R32, R33, R32, RZ ;  /* 0x000000202120723e */ /* 0x000fe400048070ff */
[----:B------:R-:W-:Y:S02]  /*1b10*/  F2FP.SATFINITE.E4M3.F32.PACK_AB_MERGE_C R34, R35, R34, RZ ;  /* 0x000000222322723e */ /* 0x000fe400048070ff */
[----:B------:R-:W-:Y:S01]  /*1b20*/  LOP3.LUT R3, R3, 0x40, R0, 0x78, !PT ;  /* 0x0000004003037812 */ /* 0x000fe200078e7800 */
[----:B------:R-:W1:Y:S02]  /*1b30*/  @!P2 SYNCS.CCTL.IV [UR12+0xc000] ;  /* 0x00c00000ff00a9b1 */ /* 0x000e64000800000c */
[----:B-1----:R-:W-:Y:S01]  /*1b40*/  BAR.SYNC.DEFER_BLOCKING 0x0 ;  /* 0x0000000000007b1d */ /* 0x002fe20000010000 */
[----:B------:R-:W-:-:S02]  /*1b50*/  F2FP.SATFINITE.E4M3.F32.PACK_AB_MERGE_C R36, R37, R36, RZ ;  /* 0x000000242524723e */ /* 0x000fc400048070ff */
[----:B------:R-:W-:Y:S02]  /*1b60*/  F2FP.SATFINITE.E4M3.F32.PACK_AB_MERGE_C R38, R39, R38, RZ ;  /* 0x000000262726723e */ /* 0x000fe400048070ff */
[----:B------:R-:W-:Y:S02]  /*1b70*/  ISETP.LT.U32.AND P0, PT, R7, 0x20, P0 ;  /* 0x000000200700780c */ /* 0x000fe40000701070 */
[----:B------:R-:W-:Y:S02]  /*1b80*/  LOP3.LUT R5, R3, 0x10, RZ, 0x3c, !PT ;  /* 0x0000001003057812 */ /* 0x000fe400078e3cff */
[----:B------:R-:W-:Y:S02]  /*1b90*/  F2FP.SATFINITE.E4M3.F32.PACK_AB_MERGE_C R40, R41, R40, RZ ;  /* 0x000000282928723e */ /* 0x000fe400048070ff */
[----:B------:R-:W-:Y:S02]  /*1ba0*/  F2FP.SATFINITE.E4M3.F32.PACK_AB_MERGE_C R42, R43, R42, RZ ;  /* 0x0000002a2b2a723e */ /* 0x000fe400048070ff */
[----:B------:R-:W-:-:S02]  /*1bb0*/  F2FP.SATFINITE.E4M3.F32.PACK_AB_MERGE_C R44, R45, R44, RZ ;  /* 0x0000002c2d2c723e */ /* 0x000fc400048070ff */
[----:B------:R-:W-:Y:S02]  /*1bc0*/  F2FP.SATFINITE.E4M3.F32.PACK_AB_MERGE_C R46, R47, R46, RZ ;  /* 0x0000002e2f2e723e */ /* 0x000fe400048070ff */
[----:B------:R-:W-:Y:S01]  /*1bd0*/  LOP3.LUT R7, R3, 0x20, RZ, 0x3c, !PT ;  /* 0x0000002003077812 */ /* 0x000fe200078e3cff */
[----:B------:R-:W-:Y:S01]  /*1be0*/  VOTEU.ANY UP0, P0 ;  /* 0x00000000003f7886 */ /* 0x000fe20000000100 */
[----:B------:R-:W-:Y:S01]  /*1bf0*/  F2FP.SATFINITE.E4M3.F32.PACK_AB_MERGE_C R48, R49, R48, RZ ;  /* 0x000000303130723e */ /* 0x000fe200048070ff */
[----:B------:R-:W-:Y:S01]  /*1c00*/  VOTEU.ANY UP1, P0 ;  /* 0x00000000003f7886 */ /* 0x000fe20000020100 */
[----:B------:R-:W-:Y:S02]  /*1c10*/  F2FP.SATFINITE.E4M3.F32.PACK_AB_MERGE_C R50, R51, R50, RZ ;  /* 0x000000323332723e */ /* 0x000fe400048070ff */
[----:B------:R-:W-:Y:S01]  /*1c20*/  F2FP.SATFINITE.E4M3.F32.PACK_AB_MERGE_C R52, R53, R52, RZ ;  /* 0x000000343534723e */ /* 0x000fe200048070ff */
[----:B------:R-:W1:Y:S02]  /*1c30*/  @!P2 SYNCS.CCTL.IV [UR12+0xc008] ;  /* 0x00c00800ff00a9b1 */ /* 0x000e64000800000c */
[----:B-1----:R-:W-:Y:S01]  /*1c40*/  BAR.SYNC.DEFER_BLOCKING 0x0 ;  /* 0x0000000000007b1d */ /* 0x002fe20000010000 */
[----:B------:R-:W-:-:S02]  /*1c50*/  F2FP.SATFINITE.E4M3.F32.PACK_AB_MERGE_C R54, R55, R54, RZ ;  /* 0x000000363736723e */ /* 0x000fc400048070ff */
[----:B------:R-:W-:-:S03]  /*1c60*/  LOP3.LUT R9, R3, 0x30, RZ, 0x3c, !PT ;  /* 0x0000003003097812 */ /* 0x000fc600078e3cff */
[----:B------:R-:W-:Y:S01]  /*1c70*/  @UP0 UMOV UR6, UR28 ;  /* 0x0000001c00060c82 */ /* 0x000fe20008000000 */
[----:B------:R-:W-:Y:S01]  /*1c80*/  @UP0 UMOV UR7, UR29 ;  /* 0x0000001d00070c82 */ /* 0x000fe20008000000 */
[----:B------:R-:W1:Y:S02]  /*1c90*/  @!P2 SYNCS.CCTL.IV [UR12+0xc010] ;  /* 0x00c01000ff00a9b1 */ /* 0x000e64000800000c */
[----:B-1----:R-:W-:Y:S06]  /*1ca0*/  BAR.SYNC.DEFER_BLOCKING 0x0 ;  /* 0x0000000000007b1d */ /* 0x002fec0000010000 */
[----:B------:R-:W1:Y:S02]  /*1cb0*/  @!P2 SYNCS.CCTL.IV [UR12+0xc018] ;  /* 0x00c01800ff00a9b1 */ /* 0x000e64000800000c */
[----:B-1----:R-:W-:Y:S04]  /*1cc0*/  STS.U16 [R3+UR12], R24 ;  /* 0x0000001803007988 */ /* 0x002fe8000800040c */
[----:B------:R-:W-:Y:S04]  /*1cd0*/  STS.U16 [R3+UR12+0x400], R26 ;  /* 0x0004001a03007988 */ /* 0x000fe8000800040c */
[----:B------:R-:W-:Y:S04]  /*1ce0*/  STS.U16 [R3+UR12+0x8], R28 ;  /* 0x0000081c03007988 */ /* 0x000fe8000800040c */
[----:B------:R-:W-:Y:S04]  /*1cf0*/  STS.U16 [R3+UR12+0x408], R30 ;  /* 0x0004081e03007988 */ /* 0x000fe8000800040c */
[----:B------:R-:W-:Y:S04]  /*1d00*/  STS.U16 [R5+UR12], R32 ;  /* 0x0000002005007988 */ /* 0x000fe8000800040c */
        /* <DEDUP_REMOVED lines=10> */
[----:B------:R-:W-:Y:S01]  /*1db0*/  STS.U16 [R9+UR12+0x408], R54 ;  /* 0x0004083609007988 */ /* 0x000fe2000800040c */
[----:B------:R1:W-:Y:S06]  /*1dc0*/  MEMBAR.ALL.CTA ;  /* 0x0000000000007992 */ /* 0x0003ec0000008000 */
[----:B-1----:R-:W1:Y:S02]  /*1dd0*/  FENCE.VIEW.ASYNC.S ;  /* 0x00000000000073c6 */ /* 0x002e640000000000 */
[----:B-1----:R-:W-:Y:S06]  /*1de0*/  BAR.SYNC.DEFER_BLOCKING 0x0 ;  /* 0x0000000000007b1d */ /* 0x002fec0000010000 */
[----:B------:R1:W-:Y:S01]  /*1df0*/  @UP1 UTMASTG.2D [UR12], [UR6] ;  /* 0x0000000c060013b5 */ /* 0x0003e20008008000 */
[----:B------:R0:W-:Y:S01]  /*1e00*/  UTMACMDFLUSH ;  /* 0x00000000000079b7 */ /* 0x0001e20000000000 */
[----:B------:R-:W-:-:S04]  /*1e10*/  DEPBAR.LE SB0, 0x0 ;  /* 0x000080000000791a */ /* 0x000fc80000000000 */
[----:B------:R-:W-:Y:S06]  /*1e20*/  BAR.SYNC.DEFER_BLOCKING 0x0 ;  /* 0x0000000000007b1d */ /* 0x000fec0000010000 */
[----:B-1----:R-:W-:Y:S05]  /*1e30*/  EXIT ;  /* 0x000000000000794d */ /* 0x002fea0003800000 */
.L_x_49:
[----:B------:R-:W1:Y:S02]  /*1e40*/  SYNCS.PHASECHK.TRANS64.TRYWAIT P0, [UR20+0xc000], R2 ;  /* 0x00c00002ff0075a7 */ /* 0x000e640008000154 */
[----:B-1----:R-:W-:Y:S05]  /*1e50*/  @!P0 BRA `(.L_x_49) ;  /* 0xfffffffc00f88947 */ /* 0x002fea000383ffff */
[----:B------:R-:W-:Y:S05]  /*1e60*/  BRA `(.L_x_51) ;  /* 0xfffffff800687947 */ /* 0x000fea000383ffff */
.L_x_52:
[----:B------:R-:W-:-:S00]  /*1e70*/  BRA `(.L_x_52) ;  /* 0xfffffffc00fc7947 */ /* 0x000fc0000383ffff */
[----:B------:R-:W-:-:S00]  /*1e80*/  NOP ;  /* 0x0000000000007918 */ /* 0x000fc00000000000 */
[----:B------:R-:W-:-:S00]  /*1e90*/  NOP ;  /* 0x0000000000007918 */ /* 0x000fc00000000000 */
[----:B------:R-:W-:-:S00]  /*1ea0*/  NOP ;  /* 0x0000000000007918 */ /* 0x000fc00000000000 */
[----:B------:R-:W-:-:S00]  /*1eb0*/  NOP ;  /* 0x0000000000007918 */ /* 0x000fc00000000000 */
[----:B------:R-:W-:-:S00]  /*1ec0*/  NOP ;  /* 0x0000000000007918 */ /* 0x000fc00000000000 */
[----:B------:R-:W-:-:S00]  /*1ed0*/  NOP ;  /* 0x0000000000007918 */ /* 0x000fc00000000000 */
[----:B------:R-:W-:-:S00]  /*1ee0*/  NOP ;  /* 0x0000000000007918 */ /* 0x000fc00000000000 */
[----:B------:R-:W-:-:S00]  /*1ef0*/  NOP ;  /* 0x0000000000007918 */ /* 0x000fc00000000000 */
.L_x_53:


//--------------------- .nv.shared.gluon_wgmma    --------------------------
	.section	.nv.shared.gluon_wgmma,"aw",@nobits
	.sectionflags	@""
	.align	16
	.zero		1024


//--------------------- .nv.shared.reserved.0     --------------------------
	.section	.nv.shared.reserved.0,"aw",@nobits
	.weak		__nv_reservedSMEM_offset_0_alias
	.size		__nv_reservedSMEM_offset_0_alias, 0, 0
	.other		__nv_reservedSMEM_offset_0_alias,@"STO_CUDA_RESERVED_SHARED STV_DEFAULT"
__nv_reservedSMEM_offset_0_alias:
	.zero		0


//--------------------- .nv.constant0.gluon_wgmma --------------------------
	.section	.nv.constant0.gluon_wgmma,"a",@progbits
	.sectionflags	@""
	.align	4
.nv.constant0.gluon_wgmma:
	.zero		608


//--------------------- SYMBOLS --------------------------

	.type		.nv.reservedSmem.offset0,@object
	.size		.nv.reservedSmem.offset0,0x4
